	.target	sm_90a

	.elftype	@"ET_EXEC"


//--------------------- .note.nv.tkinfo           --------------------------
	.section	.note.nv.tkinfo,"",@"SHT_NOTE"
	.sectionflags	@"SHF_NOTE_NV_TKINFO"
	.tkinfo
        /*0018*/ 	.word	0x00000002
        /*0030*/ 	.string	""
        /*0030*/ 	.string	"ptxas"
        /*0030*/ 	.string	"Cuda compilation tools, release 13.0, V13.0.88"
        /*0030*/ 	.string	"Build cuda_13.0.r13.0/compiler.36424714_0"
        /*0030*/ 	.string	"-arch sm_90a -m 64 "



//--------------------- .note.nv.cuinfo           --------------------------
	.section	.note.nv.cuinfo,"",@"SHT_NOTE"
	.sectionflags	@"SHF_NOTE_NV_CUINFO"
        /*0018*/ 	.short	0x0002
        /*001a*/ 	.short	0x005a
        /*001c*/ 	.short	0x0082
	.zero		2


//--------------------- .nv.info                  --------------------------
	.section	.nv.info,"",@"SHT_CUDA_INFO"
	.align	4


	//----- nvinfo : EIATTR_REGCOUNT
	.align		4
        /*0000*/ 	.byte	0x04, 0x2f
        /*0002*/ 	.short	(.L_15 - .L_14)
	.align		4
.L_14:
        /*0004*/ 	.word	index@(_ZN7cutlass13device_kernelINS_4gemm6kernel13GemmUniversalIN4cute5tupleIJiiiiEEENS1_10collective13CollectiveMmaINS1_34MainloopSm90TmaGmmaWarpSpecializedILi2ENS5_IJNS4_1CILi2EEENSA_ILi1EEESC_EEENS1_35KernelTmaWarpSpecializedCooperativeEEENS5_IJNSA_ILi192EEESG_NSA_ILi128EEEEEENS_10bfloat16_tENS5_IJlSC_lEEESJ_SK_NS4_8TiledMMAINS4_8MMA_AtomIJNS4_4SM904GMMA28MMA_64x192x16_F32BF16BF16_SSILNSO_5MajorE0ELSQ_0ELNSO_7ScaleInE1ELSR_1EEEEEENS4_6LayoutISD_NS5_IJSC_NSA_ILi0EEESV_EEEEENS5_IJNS4_10UnderscoreESY_SY_EEEEENS4_13SM90_TMA_LOADENS4_14ComposedLayoutINS4_7SwizzleILi3ELi4ELi3EEENS4_18smem_ptr_flag_bitsILi16EEENSU_INS5_IJNSA_ILi8EEENSA_ILi64EEEEEENS5_IJS18_SC_EEEEEEEvNS4_8identityENS4_23SM90_TMA_LOAD_MULTICASTES1C_vS1D_EENS_8epilogue10collective6detail29Sm90TmaWarpSpecializedAdapterINS1H_15DefaultEpilogueISJ_SK_SK_NS1G_6thread17LinearCombinationISJ_Li1EffLNS1L_9ScaleType4KindE0ELNS_15FloatRoundStyleE2ESJ_EENS1_15EpilogueDefaultEEEEEvvEEEEvNT_6ParamsE)
        /*0008*/ 	.word	0x000000a8


	//----- nvinfo : EIATTR_FRAME_SIZE
	.align		4
.L_15:
        /*000c*/ 	.byte	0x04, 0x11
        /*000e*/ 	.short	(.L_17 - .L_16)
	.align		4
.L_16:
        /*0010*/ 	.word	index@(_ZN7cutlass13device_kernelINS_4gemm6kernel13GemmUniversalIN4cute5tupleIJiiiiEEENS1_10collective13CollectiveMmaINS1_34MainloopSm90TmaGmmaWarpSpecializedILi2ENS5_IJNS4_1CILi2EEENSA_ILi1EEESC_EEENS1_35KernelTmaWarpSpecializedCooperativeEEENS5_IJNSA_ILi192EEESG_NSA_ILi128EEEEEENS_10bfloat16_tENS5_IJlSC_lEEESJ_SK_NS4_8TiledMMAINS4_8MMA_AtomIJNS4_4SM904GMMA28MMA_64x192x16_F32BF16BF16_SSILNSO_5MajorE0ELSQ_0ELNSO_7ScaleInE1ELSR_1EEEEEENS4_6LayoutISD_NS5_IJSC_NSA_ILi0EEESV_EEEEENS5_IJNS4_10UnderscoreESY_SY_EEEEENS4_13SM90_TMA_LOADENS4_14ComposedLayoutINS4_7SwizzleILi3ELi4ELi3EEENS4_18smem_ptr_flag_bitsILi16EEENSU_INS5_IJNSA_ILi8EEENSA_ILi64EEEEEENS5_IJS18_SC_EEEEEEEvNS4_8identityENS4_23SM90_TMA_LOAD_MULTICASTES1C_vS1D_EENS_8epilogue10collective6detail29Sm90TmaWarpSpecializedAdapterINS1H_15DefaultEpilogueISJ_SK_SK_NS1G_6thread17LinearCombinationISJ_Li1EffLNS1L_9ScaleType4KindE0ELNS_15FloatRoundStyleE2ESJ_EENS1_15EpilogueDefaultEEEEEvvEEEEvNT_6ParamsE)
        /*0014*/ 	.word	0x00000008


	//----- nvinfo : EIATTR_MIN_STACK_SIZE
	.align		4
.L_17:
        /*0018*/ 	.byte	0x04, 0x12
        /*001a*/ 	.short	(.L_19 - .L_18)
	.align		4
.L_18:
        /*001c*/ 	.word	index@(_ZN7cutlass13device_kernelINS_4gemm6kernel13GemmUniversalIN4cute5tupleIJiiiiEEENS1_10collective13CollectiveMmaINS1_34MainloopSm90TmaGmmaWarpSpecializedILi2ENS5_IJNS4_1CILi2EEENSA_ILi1EEESC_EEENS1_35KernelTmaWarpSpecializedCooperativeEEENS5_IJNSA_ILi192EEESG_NSA_ILi128EEEEEENS_10bfloat16_tENS5_IJlSC_lEEESJ_SK_NS4_8TiledMMAINS4_8MMA_AtomIJNS4_4SM904GMMA28MMA_64x192x16_F32BF16BF16_SSILNSO_5MajorE0ELSQ_0ELNSO_7ScaleInE1ELSR_1EEEEEENS4_6LayoutISD_NS5_IJSC_NSA_ILi0EEESV_EEEEENS5_IJNS4_10UnderscoreESY_SY_EEEEENS4_13SM90_TMA_LOADENS4_14ComposedLayoutINS4_7SwizzleILi3ELi4ELi3EEENS4_18smem_ptr_flag_bitsILi16EEENSU_INS5_IJNSA_ILi8EEENSA_ILi64EEEEEENS5_IJS18_SC_EEEEEEEvNS4_8identityENS4_23SM90_TMA_LOAD_MULTICASTES1C_vS1D_EENS_8epilogue10collective6detail29Sm90TmaWarpSpecializedAdapterINS1H_15DefaultEpilogueISJ_SK_SK_NS1G_6thread17LinearCombinationISJ_Li1EffLNS1L_9ScaleType4KindE0ELNS_15FloatRoundStyleE2ESJ_EENS1_15EpilogueDefaultEEEEEvvEEEEvNT_6ParamsE)
        /*0020*/ 	.word	0x00000008
.L_19:


//--------------------- .nv.compat                --------------------------
	.section	.nv.compat,"",@"SHT_CUDA_COMPAT_INFO"
	.align	4
        /*0000*/ 	.byte	0x02, 0x09, 0x01, 0x00, 0x02, 0x02, 0x04, 0x00, 0x02, 0x05, 0x05, 0x00, 0x03, 0x07, 0x01, 0x01
        /*0010*/ 	.byte	0x02, 0x03, 0x01, 0x00, 0x02, 0x06, 0x01, 0x00, 0x04, 0x0b, 0x08, 0x00, 0x00, 0x00, 0x00, 0x00
        /*0020*/ 	.byte	0x00, 0x00, 0x00, 0x00


//--------------------- .nv.info._ZN7cutlass13device_kernelINS_4gemm6kernel13GemmUniversalIN4cute5tupleIJiiiiEEENS1_10collective13CollectiveMmaINS1_34MainloopSm90TmaGmmaWarpSpecializedILi2ENS5_IJNS4_1CILi2EEENSA_ILi1EEESC_EEENS1_35KernelTmaWarpSpecializedCooperativeEEENS5_IJNSA_ILi192EEESG_NSA_ILi128EEEEEENS_10bfloat16_tENS5_IJlSC_lEEESJ_SK_NS4_8TiledMMAINS4_8MMA_AtomIJNS4_4SM904GMMA28MMA_64x192x16_F32BF16BF16_SSILNSO_5MajorE0ELSQ_0ELNSO_7ScaleInE1ELSR_1EEEEEENS4_6LayoutISD_NS5_IJSC_NSA_ILi0EEESV_EEEEENS5_IJNS4_10UnderscoreESY_SY_EEEEENS4_13SM90_TMA_LOADENS4_14ComposedLayoutINS4_7SwizzleILi3ELi4ELi3EEENS4_18smem_ptr_flag_bitsILi16EEENSU_INS5_IJNSA_ILi8EEENSA_ILi64EEEEEENS5_IJS18_SC_EEEEEEEvNS4_8identityENS4_23SM90_TMA_LOAD_MULTICASTES1C_vS1D_EENS_8epilogue10collective6detail29Sm90TmaWarpSpecializedAdapterINS1H_15DefaultEpilogueISJ_SK_SK_NS1G_6thread17LinearCombinationISJ_Li1EffLNS1L_9ScaleType4KindE0ELNS_15FloatRoundStyleE2ESJ_EENS1_15EpilogueDefaultEEEEEvvEEEEvNT_6ParamsE --------------------------
	.section	.nv.info._ZN7cutlass13device_kernelINS_4gemm6kernel13GemmUniversalIN4cute5tupleIJiiiiEEENS1_10collective13CollectiveMmaINS1_34MainloopSm90TmaGmmaWarpSpecializedILi2ENS5_IJNS4_1CILi2EEENSA_ILi1EEESC_EEENS1_35KernelTmaWarpSpecializedCooperativeEEENS5_IJNSA_ILi192EEESG_NSA_ILi128EEEEEENS_10bfloat16_tENS5_IJlSC_lEEESJ_SK_NS4_8TiledMMAINS4_8MMA_AtomIJNS4_4SM904GMMA28MMA_64x192x16_F32BF16BF16_SSILNSO_5MajorE0ELSQ_0ELNSO_7ScaleInE1ELSR_1EEEEEENS4_6LayoutISD_NS5_IJSC_NSA_ILi0EEESV_EEEEENS5_IJNS4_10UnderscoreESY_SY_EEEEENS4_13SM90_TMA_LOADENS4_14ComposedLayoutINS4_7SwizzleILi3ELi4ELi3EEENS4_18smem_ptr_flag_bitsILi16EEENSU_INS5_IJNSA_ILi8EEENSA_ILi64EEEEEENS5_IJS18_SC_EEEEEEEvNS4_8identityENS4_23SM90_TMA_LOAD_MULTICASTES1C_vS1D_EENS_8epilogue10collective6detail29Sm90TmaWarpSpecializedAdapterINS1H_15DefaultEpilogueISJ_SK_SK_NS1G_6thread17LinearCombinationISJ_Li1EffLNS1L_9ScaleType4KindE0ELNS_15FloatRoundStyleE2ESJ_EENS1_15EpilogueDefaultEEEEEvvEEEEvNT_6ParamsE,"",@"SHT_CUDA_INFO"
	.sectionflags	@""
	.align	4


	//----- nvinfo : EIATTR_CUDA_API_VERSION
	.align		4
        /*0000*/ 	.byte	0x04, 0x37
        /*0002*/ 	.short	(.L_21 - .L_20)
.L_20:
        /*0004*/ 	.word	0x00000082


	//----- nvinfo : EIATTR_KPARAM_INFO
	.align		4
.L_21:
        /*0008*/ 	.byte	0x04, 0x17
        /*000a*/ 	.short	(.L_23 - .L_22)
.L_22:
        /*000c*/ 	.word	0x00000000
        /*0010*/ 	.short	0x0000
        /*0012*/ 	.short	0x0070
        /*0014*/ 	.byte	0x00, 0xf0, 0x01, 0x10


	//----- nvinfo : EIATTR_SPARSE_MMA_MASK
	.align		4
.L_23:
        /*0018*/ 	.byte	0x03, 0x50
        /*001a*/ 	.short	0x0000


	//----- nvinfo : EIATTR_MAXREG_COUNT
	.align		4
        /*001c*/ 	.byte	0x03, 0x1b
        /*001e*/ 	.short	0x00a8


	//----- nvinfo : EIATTR_NUM_BARRIERS
	.align		4
        /*0020*/ 	.byte	0x02, 0x4c
        /*0022*/ 	.byte	0x01
	.zero		1


	//----- nvinfo : EIATTR_EXTERNS
	.align		4
        /*0024*/ 	.byte	0x04, 0x0f
        /*0026*/ 	.short	(.L_25 - .L_24)


	//   ....[0]....
	.align		4
.L_24:
        /*0028*/ 	.word	index@(__assertfail)


	//----- nvinfo : EIATTR_ANNOTATIONS
	.align		4
.L_25:
        /*002c*/ 	.byte	0x04, 0x55
        /*002e*/ 	.short	(.L_27 - .L_26)


	//   ....[0]....
.L_26:
        /*0030*/ 	.word	0x00000001
        /*0034*/ 	.byte	0x90, 0x09, 0x00, 0x00, 0x01, 0x00, 0x00, 0x00, 0xa0, 0x0e, 0x00, 0x00, 0x01, 0x00, 0x00, 0x00
        /*0044*/ 	.byte	0xb0, 0x26, 0x00, 0x00, 0x01, 0x00, 0x00, 0x00, 0x30, 0xe8, 0x00, 0x00, 0x01, 0x00, 0x00, 0x00
        /*0054*/ 	.byte	0x10, 0xee, 0x00, 0x00


	//----- nvinfo : EIATTR_MERCURY_ISA_VERSION
	.align		4
.L_27:
        /*0058*/ 	.byte	0x03, 0x5f
        /*005a*/ 	.short	0x0101


	//----- nvinfo : EIATTR_INT_WARP_WIDE_INSTR_OFFSETS
	.align		4
        /*005c*/ 	.byte	0x04, 0x31
        /*005e*/ 	.short	(.L_29 - .L_28)


	//   ....[0]....
.L_28:
        /*0060*/ 	.word	0x00000510


	//   ....[1]....
        /*0064*/ 	.word	0x00000530


	//   ....[2]....
        /*0068*/ 	.word	0x00000690


	//   ....[3]....
        /*006c*/ 	.word	0x000025e0


	//----- nvinfo : EIATTR_COOP_GROUP_MASK_REGIDS
	.align		4
.L_29:
        /*0070*/ 	.byte	0x04, 0x29
        /*0072*/ 	.short	(.L_31 - .L_30)


	//   ....[0]....
.L_30:
        /*0074*/ 	.word	0xffffffff


	//   ....[1]....
        /*0078*/ 	.word	0xffffffff


	//   ....[2]....
        /*007c*/ 	.word	0xffffffff


	//   ....[3]....
        /*0080*/ 	.word	0xffffffff


	//   ....[4]....
        /*0084*/ 	.word	0xffffffff


	//   ....[5]....
        /*0088*/ 	.word	0xffffffff


	//----- nvinfo : EIATTR_COOP_GROUP_INSTR_OFFSETS
	.align		4
.L_31:
        /*008c*/ 	.byte	0x04, 0x28
        /*008e*/ 	.short	(.L_33 - .L_32)


	//   ....[0]....
.L_32:
        /*0090*/ 	.word	0x00000070


	//   ....[1]....
        /*0094*/ 	.word	0x00000080


	//   ....[2]....
        /*0098*/ 	.word	0x000001a0


	//   ....[3]....
        /*009c*/ 	.word	0x00000380


	//   ....[4]....
        /*00a0*/ 	.word	0x000007e0


	//   ....[5]....
        /*00a4*/ 	.word	0x00001270


	//----- nvinfo : EIATTR_REG_RECONFIG
	.align		4
.L_33:
        /*00a8*/ 	.byte	0x01, 0x54
	.zero		2


	//----- nvinfo : EIATTR_SYSCALL_OFFSETS
	.align		4
        /*00ac*/ 	.byte	0x04, 0x46
        /*00ae*/ 	.short	(.L_35 - .L_34)


	//   ....[0]....
.L_34:
        /*00b0*/ 	.word	0x00001420


	//----- nvinfo : EIATTR_MBARRIER_INSTR_OFFSETS
	.align		4
.L_35:
        /*00b4*/ 	.byte	0x04, 0x39
        /*00b6*/ 	.short	(.L_37 - .L_36)


	//   ....[0]....
.L_36:
        /*00b8*/ 	.word	0x00000320
        /*00bc*/ 	.word	0x000000ff
        /*00c0*/ 	.word	0x00000000
        /*00c4*/ 	.short	0x0100
        /*00c6*/ 	.byte	0x09
	.zero		1


	//   ....[1]....
        /*00c8*/ 	.word	0x00000330
        /*00cc*/ 	.word	0x000000ff
        /*00d0*/ 	.word	0x00000010
        /*00d4*/ 	.short	0x0100
        /*00d6*/ 	.byte	0x09
	.zero		1


	//   ....[2]....
        /*00d8*/ 	.word	0x00000340
        /*00dc*/ 	.word	0x000000ff
        /*00e0*/ 	.word	0x00000008
        /*00e4*/ 	.short	0x0100
        /*00e6*/ 	.byte	0x09
	.zero		1


	//   ....[3]....
        /*00e8*/ 	.word	0x00000350
        /*00ec*/ 	.word	0x000000ff
        /*00f0*/ 	.word	0x00000018
        /*00f4*/ 	.short	0x0100
        /*00f6*/ 	.byte	0x09
	.zero		1


	//   ....[4]....
        /*00f8*/ 	.word	0x00000720
        /*00fc*/ 	.word	0x000000ff
        /*0100*/ 	.word	0x00000030
        /*0104*/ 	.short	0x0100
        /*0106*/ 	.byte	0x06
	.zero		1


	//   ....[5]....
        /*0108*/ 	.word	0x00000790
        /*010c*/ 	.word	0x000000ff
        /*0110*/ 	.word	0x00000038
        /*0114*/ 	.short	0x0100
        /*0116*/ 	.byte	0x06
	.zero		1


	//   ....[6]....
        /*0118*/ 	.word	0x00001500
        /*011c*/ 	.word	0x00000003
        /*0120*/ 	.word	0x00000000
        /*0124*/ 	.short	0x010a
        /*0126*/ 	.byte	0x3f
	.zero		1


	//   ....[7]....
        /*0128*/ 	.word	0x00001540
        /*012c*/ 	.word	0x00000003
        /*0130*/ 	.word	0x00000000
        /*0134*/ 	.short	0x010a
        /*0136*/ 	.byte	0x3f
	.zero		1


	//   ....[8]....
        /*0138*/ 	.word	0x00001d60
        /*013c*/ 	.word	0x00000003
        /*0140*/ 	.word	0x00000000
        /*0144*/ 	.short	0x010a
        /*0146*/ 	.byte	0x3f
	.zero		1


	//   ....[9]....
        /*0148*/ 	.word	0x00001da0
        /*014c*/ 	.word	0x00000003
        /*0150*/ 	.word	0x00000000
        /*0154*/ 	.short	0x010a
        /*0156*/ 	.byte	0x3f
	.zero		1


	//   ....[10]....
        /*0158*/ 	.word	0x00002460
        /*015c*/ 	.word	0x00000003
        /*0160*/ 	.word	0x00000000
        /*0164*/ 	.short	0x0101
        /*0166*/ 	.byte	0x3f
	.zero		1


	//   ....[11]....
        /*0168*/ 	.word	0x00002670
        /*016c*/ 	.word	0x00000003
        /*0170*/ 	.word	0x00000000
        /*0174*/ 	.short	0x0101
        /*0176*/ 	.byte	0x3f
	.zero		1


	//   ....[12]....
        /*0178*/ 	.word	0x0000f750
        /*017c*/ 	.word	0x0000000e
        /*0180*/ 	.word	0x00000010
        /*0184*/ 	.short	0x010a
        /*0186*/ 	.byte	0x3f
	.zero		1


	//   ....[13]....
        /*0188*/ 	.word	0x0000fbf0
        /*018c*/ 	.word	0x00000003
        /*0190*/ 	.word	0x00000038
        /*0194*/ 	.short	0x0101
        /*0196*/ 	.byte	0x3f
	.zero		1


	//   ....[14]....
        /*0198*/ 	.word	0x00010350
        /*019c*/ 	.word	0x00000005
        /*01a0*/ 	.word	0x00000000
        /*01a4*/ 	.short	0x010a
        /*01a6*/ 	.byte	0x3f
	.zero		1


	//   ....[15]....
        /*01a8*/ 	.word	0x000103d0
        /*01ac*/ 	.word	0x0000000b
        /*01b0*/ 	.word	0x00000000
        /*01b4*/ 	.short	0x010a
        /*01b6*/ 	.byte	0x3f
	.zero		1


	//   ....[16]....
        /*01b8*/ 	.word	0x00010430
        /*01bc*/ 	.word	0x00000003
        /*01c0*/ 	.word	0x00000000
        /*01c4*/ 	.short	0x010a
        /*01c6*/ 	.byte	0x3f
	.zero		1


	//   ....[17]....
        /*01c8*/ 	.word	0x00010480
        /*01cc*/ 	.word	0x00000003
        /*01d0*/ 	.word	0x00000000
        /*01d4*/ 	.short	0x010a
        /*01d6*/ 	.byte	0x3f
	.zero		1


	//   ....[18]....
        /*01d8*/ 	.word	0x00010550
        /*01dc*/ 	.word	0x0000000e
        /*01e0*/ 	.word	0x00000010
        /*01e4*/ 	.short	0x010a
        /*01e6*/ 	.byte	0x3f
	.zero		1


	//   ....[19]....
        /*01e8*/ 	.word	0x00010620
        /*01ec*/ 	.word	0x00000005
        /*01f0*/ 	.word	0x00000000
        /*01f4*/ 	.short	0x010a
        /*01f6*/ 	.byte	0x3f
	.zero		1


	//----- nvinfo : EIATTR_NUM_MBARRIERS
	.align		4
.L_37:
        /*01f8*/ 	.byte	0x03, 0x38
        /*01fa*/ 	.short	0x0006


	//----- nvinfo : EIATTR_EXIT_INSTR_OFFSETS
	.align		4
        /*01fc*/ 	.byte	0x04, 0x1c
        /*01fe*/ 	.short	(.L_39 - .L_38)


	//   ....[0]....
.L_38:
        /*0200*/ 	.word	0x00000940


	//   ....[1]....
        /*0204*/ 	.word	0x00001190


	//   ....[2]....
        /*0208*/ 	.word	0x0000ee50


	//   ....[3]....
        /*020c*/ 	.word	0x0000f3e0


	//   ....[4]....
        /*0210*/ 	.word	0x00010420


	//----- nvinfo : EIATTR_MAX_THREADS
	.align		4
.L_39:
        /*0214*/ 	.byte	0x04, 0x05
        /*0216*/ 	.short	(.L_41 - .L_40)
.L_40:
        /*0218*/ 	.word	0x00000180
        /*021c*/ 	.word	0x00000001
        /*0220*/ 	.word	0x00000001


	//----- nvinfo : EIATTR_CRS_STACK_SIZE
	.align		4
.L_41:
        /*0224*/ 	.byte	0x04, 0x1e
        /*0226*/ 	.short	(.L_43 - .L_42)
.L_42:
        /*0228*/ 	.word	0x00000000


	//----- nvinfo : EIATTR_CBANK_PARAM_SIZE
	.align		4
.L_43:
        /*022c*/ 	.byte	0x03, 0x19
        /*022e*/ 	.short	0x0470


	//----- nvinfo : EIATTR_PARAM_CBANK
	.align		4
        /*0230*/ 	.byte	0x04, 0x0a
        /*0232*/ 	.short	(.L_45 - .L_44)
	.align		4
.L_44:
        /*0234*/ 	.word	index@(.nv.constant0._ZN7cutlass13device_kernelINS_4gemm6kernel13GemmUniversalIN4cute5tupleIJiiiiEEENS1_10collective13CollectiveMmaINS1_34MainloopSm90TmaGmmaWarpSpecializedILi2ENS5_IJNS4_1CILi2EEENSA_ILi1EEESC_EEENS1_35KernelTmaWarpSpecializedCooperativeEEENS5_IJNSA_ILi192EEESG_NSA_ILi128EEEEEENS_10bfloat16_tENS5_IJlSC_lEEESJ_SK_NS4_8TiledMMAINS4_8MMA_AtomIJNS4_4SM904GMMA28MMA_64x192x16_F32BF16BF16_SSILNSO_5MajorE0ELSQ_0ELNSO_7ScaleInE1ELSR_1EEEEEENS4_6LayoutISD_NS5_IJSC_NSA_ILi0EEESV_EEEEENS5_IJNS4_10UnderscoreESY_SY_EEEEENS4_13SM90_TMA_LOADENS4_14ComposedLayoutINS4_7SwizzleILi3ELi4ELi3EEENS4_18smem_ptr_flag_bitsILi16EEENSU_INS5_IJNSA_ILi8EEENSA_ILi64EEEEEENS5_IJS18_SC_EEEEEEEvNS4_8identityENS4_23SM90_TMA_LOAD_MULTICASTES1C_vS1D_EENS_8epilogue10collective6detail29Sm90TmaWarpSpecializedAdapterINS1H_15DefaultEpilogueISJ_SK_SK_NS1G_6thread17LinearCombinationISJ_Li1EffLNS1L_9ScaleType4KindE0ELNS_15FloatRoundStyleE2ESJ_EENS1_15EpilogueDefaultEEEEEvvEEEEvNT_6ParamsE)
        /*0238*/ 	.short	0x0210
        /*023a*/ 	.short	0x0470


	//----- nvinfo : EIATTR_SW_WAR
	.align		4
.L_45:
        /*023c*/ 	.byte	0x04, 0x36
        /*023e*/ 	.short	(.L_47 - .L_46)
.L_46:
        /*0240*/ 	.word	0x00000008
.L_47:


//--------------------- .nv.callgraph             --------------------------
	.section	.nv.callgraph,"",@"SHT_CUDA_CALLGRAPH"
	.align	4
	.sectionentsize	8
	.align		4
        /*0000*/ 	.word	0x00000000
	.align		4
        /*0004*/ 	.word	0xffffffff
	.align		4
        /*0008*/ 	.word	index@(_ZN7cutlass13device_kernelINS_4gemm6kernel13GemmUniversalIN4cute5tupleIJiiiiEEENS1_10collective13CollectiveMmaINS1_34MainloopSm90TmaGmmaWarpSpecializedILi2ENS5_IJNS4_1CILi2EEENSA_ILi1EEESC_EEENS1_35KernelTmaWarpSpecializedCooperativeEEENS5_IJNSA_ILi192EEESG_NSA_ILi128EEEEEENS_10bfloat16_tENS5_IJlSC_lEEESJ_SK_NS4_8TiledMMAINS4_8MMA_AtomIJNS4_4SM904GMMA28MMA_64x192x16_F32BF16BF16_SSILNSO_5MajorE0ELSQ_0ELNSO_7ScaleInE1ELSR_1EEEEEENS4_6LayoutISD_NS5_IJSC_NSA_ILi0EEESV_EEEEENS5_IJNS4_10UnderscoreESY_SY_EEEEENS4_13SM90_TMA_LOADENS4_14ComposedLayoutINS4_7SwizzleILi3ELi4ELi3EEENS4_18smem_ptr_flag_bitsILi16EEENSU_INS5_IJNSA_ILi8EEENSA_ILi64EEEEEENS5_IJS18_SC_EEEEEEEvNS4_8identityENS4_23SM90_TMA_LOAD_MULTICASTES1C_vS1D_EENS_8epilogue10collective6detail29Sm90TmaWarpSpecializedAdapterINS1H_15DefaultEpilogueISJ_SK_SK_NS1G_6thread17LinearCombinationISJ_Li1EffLNS1L_9ScaleType4KindE0ELNS_15FloatRoundStyleE2ESJ_EENS1_15EpilogueDefaultEEEEEvvEEEEvNT_6ParamsE)
	.align		4
        /*000c*/ 	.word	index@(__assertfail)
	.align		4
        /*0010*/ 	.word	0x00000000
	.align		4
        /*0014*/ 	.word	0xfffffffe
	.align		4
        /*0018*/ 	.word	0x00000000
	.align		4
        /*001c*/ 	.word	0xfffffffd
	.align		4
        /*0020*/ 	.word	0x00000000
	.align		4
        /*0024*/ 	.word	0xfffffffc


//--------------------- .nv.constant4             --------------------------
	.section	.nv.constant4,"a",@progbits
	.align	8
	.align		8
.nv.constant4:
        /*0000*/ 	.dword	__assertfail
	.align		8
        /*0008*/ 	.dword	__unnamed_1
	.align		8
        /*0010*/ 	.dword	_ZN40_INTERNAL_75748593_4_k_cu_58a29b96_151724cuda3std3__45__cpo5beginE
	.align		8
        /*0018*/ 	.dword	_ZN40_INTERNAL_75748593_4_k_cu_58a29b96_151724cuda3std3__45__cpo3endE
	.align		8
        /*0020*/ 	.dword	_ZN40_INTERNAL_75748593_4_k_cu_58a29b96_151724cuda3std3__45__cpo6cbeginE
	.align		8
        /*0028*/ 	.dword	_ZN40_INTERNAL_75748593_4_k_cu_58a29b96_151724cuda3std3__45__cpo4cendE
	.align		8
        /*0030*/ 	.dword	_ZN40_INTERNAL_75748593_4_k_cu_58a29b96_151724cuda3std3__442_GLOBAL__N__75748593_4_k_cu_58a29b96_151726ignoreE
	.align		8
        /*0038*/ 	.dword	_ZN40_INTERNAL_75748593_4_k_cu_58a29b96_151724cuda3std3__419piecewise_constructE
	.align		8
        /*0040*/ 	.dword	_ZN40_INTERNAL_75748593_4_k_cu_58a29b96_151724cuda3std3__48in_placeE
	.align		8
        /*0048*/ 	.dword	_ZN40_INTERNAL_75748593_4_k_cu_58a29b96_151724cuda3std6ranges3__45__cpo4swapE
	.align		8
        /*0050*/ 	.dword	_ZN40_INTERNAL_75748593_4_k_cu_58a29b96_151724cuda3std6ranges3__45__cpo9iter_moveE
	.align		8
        /*0058*/ 	.dword	_ZN40_INTERNAL_75748593_4_k_cu_58a29b96_151724cute7productE
	.align		8
        /*0060*/ 	.dword	_ZN40_INTERNAL_75748593_4_k_cu_58a29b96_151724cute1_E
	.align		8
        /*0068*/ 	.dword	$str$22
	.align		8
        /*0070*/ 	.dword	$str$23


//--------------------- .text._ZN7cutlass13device_kernelINS_4gemm6kernel13GemmUniversalIN4cute5tupleIJiiiiEEENS1_10collective13CollectiveMmaINS1_34MainloopSm90TmaGmmaWarpSpecializedILi2ENS5_IJNS4_1CILi2EEENSA_ILi1EEESC_EEENS1_35KernelTmaWarpSpecializedCooperativeEEENS5_IJNSA_ILi192EEESG_NSA_ILi128EEEEEENS_10bfloat16_tENS5_IJlSC_lEEESJ_SK_NS4_8TiledMMAINS4_8MMA_AtomIJNS4_4SM904GMMA28MMA_64x192x16_F32BF16BF16_SSILNSO_5MajorE0ELSQ_0ELNSO_7ScaleInE1ELSR_1EEEEEENS4_6LayoutISD_NS5_IJSC_NSA_ILi0EEESV_EEEEENS5_IJNS4_10UnderscoreESY_SY_EEEEENS4_13SM90_TMA_LOADENS4_14ComposedLayoutINS4_7SwizzleILi3ELi4ELi3EEENS4_18smem_ptr_flag_bitsILi16EEENSU_INS5_IJNSA_ILi8EEENSA_ILi64EEEEEENS5_IJS18_SC_EEEEEEEvNS4_8identityENS4_23SM90_TMA_LOAD_MULTICASTES1C_vS1D_EENS_8epilogue10collective6detail29Sm90TmaWarpSpecializedAdapterINS1H_15DefaultEpilogueISJ_SK_SK_NS1G_6thread17LinearCombinationISJ_Li1EffLNS1L_9ScaleType4KindE0ELNS_15FloatRoundStyleE2ESJ_EENS1_15EpilogueDefaultEEEEEvvEEEEvNT_6ParamsE --------------------------
	.section	.text._ZN7cutlass13device_kernelINS_4gemm6kernel13GemmUniversalIN4cute5tupleIJiiiiEEENS1_10collective13CollectiveMmaINS1_34MainloopSm90TmaGmmaWarpSpecializedILi2ENS5_IJNS4_1CILi2EEENSA_ILi1EEESC_EEENS1_35KernelTmaWarpSpecializedCooperativeEEENS5_IJNSA_ILi192EEESG_NSA_ILi128EEEEEENS_10bfloat16_tENS5_IJlSC_lEEESJ_SK_NS4_8TiledMMAINS4_8MMA_AtomIJNS4_4SM904GMMA28MMA_64x192x16_F32BF16BF16_SSILNSO_5MajorE0ELSQ_0ELNSO_7ScaleInE1ELSR_1EEEEEENS4_6LayoutISD_NS5_IJSC_NSA_ILi0EEESV_EEEEENS5_IJNS4_10UnderscoreESY_SY_EEEEENS4_13SM90_TMA_LOADENS4_14ComposedLayoutINS4_7SwizzleILi3ELi4ELi3EEENS4_18smem_ptr_flag_bitsILi16EEENSU_INS5_IJNSA_ILi8EEENSA_ILi64EEEEEENS5_IJS18_SC_EEEEEEEvNS4_8identityENS4_23SM90_TMA_LOAD_MULTICASTES1C_vS1D_EENS_8epilogue10collective6detail29Sm90TmaWarpSpecializedAdapterINS1H_15DefaultEpilogueISJ_SK_SK_NS1G_6thread17LinearCombinationISJ_Li1EffLNS1L_9ScaleType4KindE0ELNS_15FloatRoundStyleE2ESJ_EENS1_15EpilogueDefaultEEEEEvvEEEEvNT_6ParamsE,"ax",@progbits
	.align	128
.text._ZN7cutlass13device_kernelINS_4gemm6kernel13GemmUniversalIN4cute5tupleIJiiiiEEENS1_10collective13CollectiveMmaINS1_34MainloopSm90TmaGmmaWarpSpecializedILi2ENS5_IJNS4_1CILi2EEENSA_ILi1EEESC_EEENS1_35KernelTmaWarpSpecializedCooperativeEEENS5_IJNSA_ILi192EEESG_NSA_ILi128EEEEEENS_10bfloat16_tENS5_IJlSC_lEEESJ_SK_NS4_8TiledMMAINS4_8MMA_AtomIJNS4_4SM904GMMA28MMA_64x192x16_F32BF16BF16_SSILNSO_5MajorE0ELSQ_0ELNSO_7ScaleInE1ELSR_1EEEEEENS4_6LayoutISD_NS5_IJSC_NSA_ILi0EEESV_EEEEENS5_IJNS4_10UnderscoreESY_SY_EEEEENS4_13SM90_TMA_LOADENS4_14ComposedLayoutINS4_7SwizzleILi3ELi4ELi3EEENS4_18smem_ptr_flag_bitsILi16EEENSU_INS5_IJNSA_ILi8EEENSA_ILi64EEEEEENS5_IJS18_SC_EEEEEEEvNS4_8identityENS4_23SM90_TMA_LOAD_MULTICASTES1C_vS1D_EENS_8epilogue10collective6detail29Sm90TmaWarpSpecializedAdapterINS1H_15DefaultEpilogueISJ_SK_SK_NS1G_6thread17LinearCombinationISJ_Li1EffLNS1L_9ScaleType4KindE0ELNS_15FloatRoundStyleE2ESJ_EENS1_15EpilogueDefaultEEEEEvvEEEEvNT_6ParamsE:
        .type           _ZN7cutlass13device_kernelINS_4gemm6kernel13GemmUniversalIN4cute5tupleIJiiiiEEENS1_10collective13CollectiveMmaINS1_34MainloopSm90TmaGmmaWarpSpecializedILi2ENS5_IJNS4_1CILi2EEENSA_ILi1EEESC_EEENS1_35KernelTmaWarpSpecializedCooperativeEEENS5_IJNSA_ILi192EEESG_NSA_ILi128EEEEEENS_10bfloat16_tENS5_IJlSC_lEEESJ_SK_NS4_8TiledMMAINS4_8MMA_AtomIJNS4_4SM904GMMA28MMA_64x192x16_F32BF16BF16_SSILNSO_5MajorE0ELSQ_0ELNSO_7ScaleInE1ELSR_1EEEEEENS4_6LayoutISD_NS5_IJSC_NSA_ILi0EEESV_EEEEENS5_IJNS4_10UnderscoreESY_SY_EEEEENS4_13SM90_TMA_LOADENS4_14ComposedLayoutINS4_7SwizzleILi3ELi4ELi3EEENS4_18smem_ptr_flag_bitsILi16EEENSU_INS5_IJNSA_ILi8EEENSA_ILi64EEEEEENS5_IJS18_SC_EEEEEEEvNS4_8identityENS4_23SM90_TMA_LOAD_MULTICASTES1C_vS1D_EENS_8epilogue10collective6detail29Sm90TmaWarpSpecializedAdapterINS1H_15DefaultEpilogueISJ_SK_SK_NS1G_6thread17LinearCombinationISJ_Li1EffLNS1L_9ScaleType4KindE0ELNS_15FloatRoundStyleE2ESJ_EENS1_15EpilogueDefaultEEEEEvvEEEEvNT_6ParamsE,@function
        .size           _ZN7cutlass13device_kernelINS_4gemm6kernel13GemmUniversalIN4cute5tupleIJiiiiEEENS1_10collective13CollectiveMmaINS1_34MainloopSm90TmaGmmaWarpSpecializedILi2ENS5_IJNS4_1CILi2EEENSA_ILi1EEESC_EEENS1_35KernelTmaWarpSpecializedCooperativeEEENS5_IJNSA_ILi192EEESG_NSA_ILi128EEEEEENS_10bfloat16_tENS5_IJlSC_lEEESJ_SK_NS4_8TiledMMAINS4_8MMA_AtomIJNS4_4SM904GMMA28MMA_64x192x16_F32BF16BF16_SSILNSO_5MajorE0ELSQ_0ELNSO_7ScaleInE1ELSR_1EEEEEENS4_6LayoutISD_NS5_IJSC_NSA_ILi0EEESV_EEEEENS5_IJNS4_10UnderscoreESY_SY_EEEEENS4_13SM90_TMA_LOADENS4_14ComposedLayoutINS4_7SwizzleILi3ELi4ELi3EEENS4_18smem_ptr_flag_bitsILi16EEENSU_INS5_IJNSA_ILi8EEENSA_ILi64EEEEEENS5_IJS18_SC_EEEEEEEvNS4_8identityENS4_23SM90_TMA_LOAD_MULTICASTES1C_vS1D_EENS_8epilogue10collective6detail29Sm90TmaWarpSpecializedAdapterINS1H_15DefaultEpilogueISJ_SK_SK_NS1G_6thread17LinearCombinationISJ_Li1EffLNS1L_9ScaleType4KindE0ELNS_15FloatRoundStyleE2ESJ_EENS1_15EpilogueDefaultEEEEEvvEEEEvNT_6ParamsE,(.L_x_449 - _ZN7cutlass13device_kernelINS_4gemm6kernel13GemmUniversalIN4cute5tupleIJiiiiEEENS1_10collective13CollectiveMmaINS1_34MainloopSm90TmaGmmaWarpSpecializedILi2ENS5_IJNS4_1CILi2EEENSA_ILi1EEESC_EEENS1_35KernelTmaWarpSpecializedCooperativeEEENS5_IJNSA_ILi192EEESG_NSA_ILi128EEEEEENS_10bfloat16_tENS5_IJlSC_lEEESJ_SK_NS4_8TiledMMAINS4_8MMA_AtomIJNS4_4SM904GMMA28MMA_64x192x16_F32BF16BF16_SSILNSO_5MajorE0ELSQ_0ELNSO_7ScaleInE1ELSR_1EEEEEENS4_6LayoutISD_NS5_IJSC_NSA_ILi0EEESV_EEEEENS5_IJNS4_10UnderscoreESY_SY_EEEEENS4_13SM90_TMA_LOADENS4_14ComposedLayoutINS4_7SwizzleILi3ELi4ELi3EEENS4_18smem_ptr_flag_bitsILi16EEENSU_INS5_IJNSA_ILi8EEENSA_ILi64EEEEEENS5_IJS18_SC_EEEEEEEvNS4_8identityENS4_23SM90_TMA_LOAD_MULTICASTES1C_vS1D_EENS_8epilogue10collective6detail29Sm90TmaWarpSpecializedAdapterINS1H_15DefaultEpilogueISJ_SK_SK_NS1G_6thread17LinearCombinationISJ_Li1EffLNS1L_9ScaleType4KindE0ELNS_15FloatRoundStyleE2ESJ_EENS1_15EpilogueDefaultEEEEEvvEEEEvNT_6ParamsE)
        .other          _ZN7cutlass13device_kernelINS_4gemm6kernel13GemmUniversalIN4cute5tupleIJiiiiEEENS1_10collective13CollectiveMmaINS1_34MainloopSm90TmaGmmaWarpSpecializedILi2ENS5_IJNS4_1CILi2EEENSA_ILi1EEESC_EEENS1_35KernelTmaWarpSpecializedCooperativeEEENS5_IJNSA_ILi192EEESG_NSA_ILi128EEEEEENS_10bfloat16_tENS5_IJlSC_lEEESJ_SK_NS4_8TiledMMAINS4_8MMA_AtomIJNS4_4SM904GMMA28MMA_64x192x16_F32BF16BF16_SSILNSO_5MajorE0ELSQ_0ELNSO_7ScaleInE1ELSR_1EEEEEENS4_6LayoutISD_NS5_IJSC_NSA_ILi0EEESV_EEEEENS5_IJNS4_10UnderscoreESY_SY_EEEEENS4_13SM90_TMA_LOADENS4_14ComposedLayoutINS4_7SwizzleILi3ELi4ELi3EEENS4_18smem_ptr_flag_bitsILi16EEENSU_INS5_IJNSA_ILi8EEENSA_ILi64EEEEEENS5_IJS18_SC_EEEEEEEvNS4_8identityENS4_23SM90_TMA_LOAD_MULTICASTES1C_vS1D_EENS_8epilogue10collective6detail29Sm90TmaWarpSpecializedAdapterINS1H_15DefaultEpilogueISJ_SK_SK_NS1G_6thread17LinearCombinationISJ_Li1EffLNS1L_9ScaleType4KindE0ELNS_15FloatRoundStyleE2ESJ_EENS1_15EpilogueDefaultEEEEEvvEEEEvNT_6ParamsE,@"STO_CUDA_ENTRY STV_DEFAULT"
_ZN7cutlass13device_kernelINS_4gemm6kernel13GemmUniversalIN4cute5tupleIJiiiiEEENS1_10collective13CollectiveMmaINS1_34MainloopSm90TmaGmmaWarpSpecializedILi2ENS5_IJNS4_1CILi2EEENSA_ILi1EEESC_EEENS1_35KernelTmaWarpSpecializedCooperativeEEENS5_IJNSA_ILi192EEESG_NSA_ILi128EEEEEENS_10bfloat16_tENS5_IJlSC_lEEESJ_SK_NS4_8TiledMMAINS4_8MMA_AtomIJNS4_4SM904GMMA28MMA_64x192x16_F32BF16BF16_SSILNSO_5MajorE0ELSQ_0ELNSO_7ScaleInE1ELSR_1EEEEEENS4_6LayoutISD_NS5_IJSC_NSA_ILi0EEESV_EEEEENS5_IJNS4_10UnderscoreESY_SY_EEEEENS4_13SM90_TMA_LOADENS4_14ComposedLayoutINS4_7SwizzleILi3ELi4ELi3EEENS4_18smem_ptr_flag_bitsILi16EEENSU_INS5_IJNSA_ILi8EEENSA_ILi64EEEEEENS5_IJS18_SC_EEEEEEEvNS4_8identityENS4_23SM90_TMA_LOAD_MULTICASTES1C_vS1D_EENS_8epilogue10collective6detail29Sm90TmaWarpSpecializedAdapterINS1H_15DefaultEpilogueISJ_SK_SK_NS1G_6thread17LinearCombinationISJ_Li1EffLNS1L_9ScaleType4KindE0ELNS_15FloatRoundStyleE2ESJ_EENS1_15EpilogueDefaultEEEEEvvEEEEvNT_6ParamsE:
[----:B------:R-:W0:Y:S02]  /*0000*/  LDC R1, c[0x0][0x28] ;  /* 0x00000a00ff017b82 */ /* 0x000e240000000800 */
[----:B0-----:R-:W-:Y:S01]  /*0010*/  VIADD R1, R1, 0xfffffff8 ;  /* 0xfffffff801017836 */ /* 0x001fe20000000000 */
[----:B------:R-:W0:Y:S01]  /*0020*/  S2R R4, SR_TID.X ;  /* 0x0000000000047919 */ /* 0x000e220000002100 */
[----:B------:R-:W-:Y:S01]  /*0030*/  ELECT P0, URZ, PT ;  /* 0x00000000003f782f */ /* 0x000fe20003800000 */
[----:B------:R-:W-:Y:S01]  /*0040*/  BSSY B0, `(.L_x_0) ;  /* 0x0000015000007945 */ /* 0x000fe20003800000 */
[--C-:B0-----:R-:W-:Y:S02]  /*0050*/  SHF.R.U32.HI R0, RZ, 0x5, R4.reuse ;  /* 0x00000005ff007819 */ /* 0x101fe40000011604 */
[----:B------:R-:W-:-:S03]  /*0060*/  SHF.R.U32.HI R2, RZ, 0x7, R4 ;  /* 0x00000007ff027819 */ /* 0x000fc60000011604 */
[----:B------:R-:W0:Y:S04]  /*0070*/  SHFL.IDX PT, R3, R0, RZ, 0x1f ;  /* 0x00001fff00037589 */ /* 0x000e2800000e0000 */
[----:B------:R-:W1:Y:S01]  /*0080*/  SHFL.IDX PT, R2, R2, RZ, 0x1f ;  /* 0x00001fff02027589 */ /* 0x000e6200000e0000 */
[----:B0-----:R-:W-:Y:S02]  /*0090*/  R2UR UR4, R3 ;  /* 0x00000000030472ca */ /* 0x001fe400000e0000 */
[----:B-1----:R-:W-:-:S11]  /*00a0*/  R2UR UR6, R2 ;  /* 0x00000000020672ca */ /* 0x002fd600000e0000 */
[----:B------:R-:W-:Y:S02]  /*00b0*/  USHF.R.S32.HI UR5, URZ, 0x1f, UR4 ;  /* 0x0000001f3f057899 */ /* 0x000fe40008011404 */
[----:B------:R-:W-:Y:S02]  /*00c0*/  ISETP.NE.OR P0, PT, RZ, UR4, !P0 ;  /* 0x00000004ff007c0c */ /* 0x000fe4000c705670 */
[----:B------:R-:W-:-:S04]  /*00d0*/  ULEA.HI UR5, UR5, UR4, URZ, 0x2 ;  /* 0x0000000405057291 */ /* 0x000fc8000f8f103f */
[----:B------:R-:W-:-:S04]  /*00e0*/  ULOP3.LUT UR5, UR5, 0xfffffffc, URZ, 0xc0, !UPT ;  /* 0xfffffffc05057892 */ /* 0x000fc8000f8ec03f */
[----:B------:R-:W-:-:S03]  /*00f0*/  UIADD3 UR8, UR4, -UR5, URZ ;  /* 0x8000000504087290 */ /* 0x000fc6000fffe03f */
[----:B------:R-:W-:Y:S09]  /*0100*/  @P0 BRA `(.L_x_1) ;  /* 0x0000000000200947 */ /* 0x000ff20003800000 */
[----:B------:R-:W-:Y:S02]  /*0110*/  ULDC.64 UR4, c[0x0][0x198] ;  /* 0x0000660000047ab9 */ /* 0x000fe40000000a00 */
[----:B------:R-:W-:Y:S02]  /*0120*/  UIADD3 UR10, UP0, UR4, 0xf0, URZ ;  /* 0x000000f0040a7890 */ /* 0x000fe4000ff1e03f */
[----:B------:R-:W-:Y:S02]  /*0130*/  UIADD3 UR4, UP1, UR4, 0x1f0, URZ ;  /* 0x000001f004047890 */ /* 0x000fe4000ff3e03f */
[----:B------:R-:W-:Y:S02]  /*0140*/  UIADD3.X UR11, URZ, UR5, URZ, UP0, !UPT ;  /* 0x000000053f0b7290 */ /* 0x000fe400087fe43f */
[----:B------:R-:W-:-:S07]  /*0150*/  UIADD3.X UR5, URZ, UR5, URZ, UP1, !UPT ;  /* 0x000000053f057290 */ /* 0x000fce0008ffe43f */
[----:B------:R0:W-:Y:S02]  /*0160*/  UTMACCTL.PF [UR10] ;  /* 0x000000000a0079b9 */ /* 0x0001e40008040000 */
[----:B------:R0:W-:Y:S02]  /*0170*/  UTMACCTL.PF [UR4] ;  /* 0x00000000040079b9 */ /* 0x0001e40008040000 */
[----:B0-----:R-:W-:Y:S01]  /*0180*/  NOP ;  /* 0x0000000000007918 */ /* 0x001fe20000000000 */
.L_x_1:
[----:B------:R-:W-:Y:S05]  /*0190*/  BSYNC B0 ;  /* 0x0000000000007941 */ /* 0x000fea0003800000 */
.L_x_0:
[----:B------:R-:W0:Y:S01]  /*01a0*/  SHFL.IDX PT, R2, R0, RZ, 0x1f ;  /* 0x00001fff00027589 */ /* 0x000e2200000e0000 */
[----:B------:R-:W-:Y:S01]  /*01b0*/  UISETP.NE.AND UP0, UPT, UR8, 0x3, UPT ;  /* 0x000000030800788c */ /* 0x000fe2000bf05270 */
[----:B------:R-:W-:Y:S01]  /*01c0*/  ISETP.NE.AND P1, PT, RZ, UR6, PT ;  /* 0x00000006ff007c0c */ /* 0x000fe2000bf25270 */
[----:B------:R-:W-:Y:S02]  /*01d0*/  UIADD3 UR10, UR6, -0x1, URZ ;  /* 0xffffffff060a7890 */ /* 0x000fe4000fffe03f */
[----:B------:R-:W-:Y:S02]  /*01e0*/  UISETP.EQ.OR UP0, UPT, UR8, URZ, !UP0 ;  /* 0x0000003f0800728c */ /* 0x000fe4000c702670 */
[----:B------:R-:W-:Y:S02]  /*01f0*/  UISETP.GE.U32.AND UP1, UPT, UR10, 0x2, UPT ;  /* 0x000000020a00788c */ /* 0x000fe4000bf26070 */
[----:B------:R-:W-:-:S04]  /*0200*/  UISETP.EQ.AND UP0, UPT, UR6, URZ, UP0 ;  /* 0x0000003f0600728c */ /* 0x000fc80008702270 */
[----:B------:R-:W-:-:S04]  /*0210*/  USEL UR40, URZ, 0x1, !UP0 ;  /* 0x000000013f287887 */ /* 0x000fc8000c000000 */
[----:B------:R-:W-:Y:S01]  /*0220*/  USEL UR40, UR40, 0x2, UP1 ;  /* 0x0000000228287887 */ /* 0x000fe20008800000 */
[----:B0-----:R-:W-:-:S13]  /*0230*/  ISETP.NE.AND P0, PT, R2, RZ, PT ;  /* 0x000000ff0200720c */ /* 0x001fda0003f05270 */
[----:B------:R-:W-:Y:S05]  /*0240*/  @P0 BRA `(.L_x_2) ;  /* 0x0000000000480947 */ /* 0x000fea0003800000 */
[----:B------:R-:W0:Y:S01]  /*0250*/  S2UR UR9, SR_CgaCtaId ;  /* 0x00000000000979c3 */ /* 0x000e220000008800 */
[----:B------:R-:W-:Y:S01]  /*0260*/  UMOV UR4, 0x400 ;  /* 0x0000040000047882 */ /* 0x000fe20000000000 */
[----:B------:R-:W-:Y:S01]  /*0270*/  UMOV UR5, 0x1 ;  /* 0x0000000100057882 */ /* 0x000fe20000000000 */
[----:B------:R-:W-:Y:S01]  /*0280*/  UMOV UR6, 0x4 ;  /* 0x0000000400067882 */ /* 0x000fe20000000000 */
[----:B------:R-:W-:Y:S01]  /*0290*/  ELECT P0, URZ, PT ;  /* 0x00000000003f782f */ /* 0x000fe20003800000 */
[----:B------:R-:W-:-:S04]  /*02a0*/  UIADD3 UR6, -UR6, 0x100000, URZ ;  /* 0x0010000006067890 */ /* 0x000fc8000fffe13f */
[----:B------:R-:W-:Y:S02]  /*02b0*/  USHF.L.U32 UR7, UR6, 0xb, URZ ;  /* 0x0000000b06077899 */ /* 0x000fe4000800063f */
[----:B------:R-:W-:Y:S02]  /*02c0*/  USHF.L.U32 UR6, UR6, 0x1, URZ ;  /* 0x0000000106067899 */ /* 0x000fe4000800063f */
[----:B0-----:R-:W-:Y:S02]  /*02d0*/  ULEA UR9, UR9, UR4, 0x18 ;  /* 0x0000000409097291 */ /* 0x001fe4000f8ec03f */
[----:B------:R-:W-:-:S04]  /*02e0*/  UIADD3 UR4, -UR5, 0x100000, URZ ;  /* 0x0010000005047890 */ /* 0x000fc8000fffe13f */
[----:B------:R-:W-:Y:S02]  /*02f0*/  USHF.L.U32 UR5, UR4, 0xb, URZ ;  /* 0x0000000b04057899 */ /* 0x000fe4000800063f */
[----:B------:R-:W-:Y:S01]  /*0300*/  USHF.L.U32 UR4, UR4, 0x1, URZ ;  /* 0x0000000104047899 */ /* 0x000fe2000800063f */
[----:B------:R-:W0:Y:S11]  /*0310*/  FENCE.VIEW.ASYNC.S ;  /* 0x00000000000073c6 */ /* 0x000e360000000000 */
[----:B0-----:R0:W1:Y:S01]  /*0320*/  SYNCS.EXCH.64 URZ, [UR9], UR4 ;  /* 0x00000004093f75b2 */ /* 0x0010620008000100 */
[----:B------:R0:W2:Y:S01]  /*0330*/  SYNCS.EXCH.64 URZ, [UR9+0x10], UR6 ;  /* 0x00001006093f75b2 */ /* 0x0000a20008000100 */
[----:B------:R0:W3:Y:S01]  /*0340*/  SYNCS.EXCH.64 URZ, [UR9+0x8], UR4 ;  /* 0x00000804093f75b2 */ /* 0x0000e20008000100 */
[----:B------:R0:W4:Y:S01]  /*0350*/  SYNCS.EXCH.64 URZ, [UR9+0x18], UR6 ;  /* 0x00001806093f75b2 */ /* 0x0001220008000100 */
[----:B------:R-:W-:Y:S01]  /*0360*/  NOP ;  /* 0x0000000000007918 */ /* 0x000fe20000000000 */
.L_x_2:
[----:B------:R-:W-:Y:S01]  /*0370*/  SHF.R.S32.HI R3, RZ, 0x1f, R4 ;  /* 0x0000001fff037819 */ /* 0x000fe20000011404 */
[----:B------:R-:W5:Y:S01]  /*0380*/  SHFL.IDX PT, R0, R0, RZ, 0x1f ;  /* 0x00001fff00007589 */ /* 0x000f6200000e0000 */
[----:B0-----:R-:W0:Y:S01]  /*0390*/  S2UR UR9, SR_CTAID.X ;  /* 0x00000000000979c3 */ /* 0x001e220000002500 */
[----:B------:R-:W-:Y:S02]  /*03a0*/  ELECT P0, URZ, PT ;  /* 0x00000000003f782f */ /* 0x000fe40003800000 */
[----:B------:R-:W-:Y:S01]  /*03b0*/  LEA.HI R3, R3, R4, RZ, 0x7 ;  /* 0x0000000403037211 */ /* 0x000fe200078f38ff */
[----:B------:R-:W-:Y:S01]  /*03c0*/  ULDC UR4, c[0x0][0x150] ;  /* 0x0000540000047ab9 */ /* 0x000fe20000000800 */
[----:B------:R-:W-:Y:S01]  /*03d0*/  SHF.R.S32.HI R9, RZ, 0x1f, R2 ;  /* 0x0000001fff097819 */ /* 0x000fe20000011402 */
[----:B------:R-:W-:Y:S01]  /*03e0*/  NOP ;  /* 0x0000000000007918 */ /* 0x000fe20000000000 */
[----:B------:R-:W-:Y:S01]  /*03f0*/  LOP3.LUT R3, R3, 0xffffff80, RZ, 0xc0, !PT ;  /* 0xffffff8003037812 */ /* 0x000fe200078ec0ff */
[----:B------:R-:W-:Y:S01]  /*0400*/  NOP ;  /* 0x0000000000007918 */ /* 0x000fe20000000000 */
[----:B------:R-:W-:Y:S01]  /*0410*/  LEA.HI R9, R9, R2, RZ, 0x2 ;  /* 0x0000000209097211 */ /* 0x000fe200078f10ff */
[----:B------:R-:W1:Y:S02]  /*0420*/  LDC R8, c[0x0][0x144] ;  /* 0x00005100ff087b82 */ /* 0x000e640000000800 */
[----:B------:R-:W-:Y:S01]  /*0430*/  IMAD.IADD R3, R4, 0x1, -R3 ;  /* 0x0000000104037824 */ /* 0x000fe200078e0a03 */
[----:B------:R-:W-:Y:S01]  /*0440*/  LOP3.LUT R9, R9, 0x3ffffffc, RZ, 0xc0, !PT ;  /* 0x3ffffffc09097812 */ /* 0x000fe200078ec0ff */
[----:B------:R-:W2:Y:S03]  /*0450*/  S2R R4, SR_CTAID.Y ;  /* 0x0000000000047919 */ /* 0x000ea60000002600 */
[----:B------:R-:W-:Y:S01]  /*0460*/  SHF.R.S32.HI R6, RZ, 0x1f, R3 ;  /* 0x0000001fff067819 */ /* 0x000fe20000011403 */
[----:B------:R-:W-:Y:S01]  /*0470*/  IMAD.IADD R2, R2, 0x1, -R9 ;  /* 0x0000000102027824 */ /* 0x000fe200078e0a09 */
[----:B------:R-:W3:Y:S02]  /*0480*/  LDC R13, c[0x0][0x148] ;  /* 0x00005200ff0d7b82 */ /* 0x000ee40000000800 */
[----:B------:R-:W-:-:S02]  /*0490*/  LEA.HI R6, R6, R3, RZ, 0x3 ;  /* 0x0000000306067211 */ /* 0x000fc400078f18ff */
[----:B-----5:R-:W-:Y:S02]  /*04a0*/  ISETP.NE.OR P0, PT, R0, RZ, !P0 ;  /* 0x000000ff0000720c */ /* 0x020fe40004705670 */
[--C-:B------:R-:W-:Y:S02]  /*04b0*/  SHF.R.S32.HI R0, RZ, 0x3, R6.reuse ;  /* 0x00000003ff007819 */ /* 0x100fe40000011406 */
[----:B------:R-:W-:Y:S02]  /*04c0*/  SHF.R.S32.HI R7, RZ, 0x1f, R6 ;  /* 0x0000001fff077819 */ /* 0x000fe40000011406 */
[----:B0-----:R-:W-:Y:S02]  /*04d0*/  I2FP.F32.U32 R6, UR9 ;  /* 0x0000000900067c45 */ /* 0x001fe40008201000 */
[----:B------:R-:W-:-:S03]  /*04e0*/  LEA.HI R7, R7, R0, RZ, 0x2 ;  /* 0x0000000007077211 */ /* 0x000fc600078f10ff */
[----:B------:R-:W-:Y:S01]  /*04f0*/  FMUL R6, R6, UR4 ;  /* 0x0000000406067c20 */ /* 0x000fe20008400000 */
[----:B------:R-:W-:Y:S01]  /*0500*/  LOP3.LUT R7, R7, 0xfffffffc, RZ, 0xc0, !PT ;  /* 0xfffffffc07077812 */ /* 0x000fe200078ec0ff */
[----:B------:R-:W-:Y:S01]  /*0510*/  VOTEU.ALL UP0, P0 ;  /* 0x00000000003f7886 */ /* 0x000fe20000000000 */
[----:B------:R-:W-:Y:S01]  /*0520*/  ULDC UR4, c[0x0][0x154] ;  /* 0x0000550000047ab9 */ /* 0x000fe20000000800 */
[----:B------:R-:W-:Y:S02]  /*0530*/  VOTEU.ALL UP1, P0 ;  /* 0x00000000003f7886 */ /* 0x000fe40000020000 */
[----:B------:R-:W0:Y:S01]  /*0540*/  F2I.U32.TRUNC.NTZ R6, R6 ;  /* 0x0000000600067305 */ /* 0x000e22000020f000 */
[----:B------:R-:W-:Y:S01]  /*0550*/  IMAD.IADD R7, R0, 0x1, -R7 ;  /* 0x0000000100077824 */ /* 0x000fe200078e0a07 */
[----:B------:R-:W5:Y:S01]  /*0560*/  @!UP0 S2UR UR7, SR_CgaCtaId ;  /* 0x00000000000789c3 */ /* 0x000f620000008800 */
[----:B------:R-:W-:Y:S02]  /*0570*/  @!UP0 UMOV UR6, 0x400 ;  /* 0x0000040000068882 */ /* 0x000fe40000000000 */
[----:B------:R-:W-:Y:S01]  /*0580*/  IMAD R2, R2, 0x4, R7 ;  /* 0x0000000402027824 */ /* 0x000fe200078e0207 */
[----:B--2---:R-:W-:-:S04]  /*0590*/  I2FP.F32.U32 R9, R4 ;  /* 0x0000000400097245 */ /* 0x004fc80000201000 */
[----:B------:R-:W-:Y:S01]  /*05a0*/  LEA.HI R0, R2, R2, RZ, 0x1 ;  /* 0x0000000202007211 */ /* 0x000fe200078f08ff */
[----:B------:R-:W-:Y:S01]  /*05b0*/  FMUL R9, R9, UR4 ;  /* 0x0000000409097c20 */ /* 0x000fe20008400000 */
[----:B------:R-:W-:Y:S02]  /*05c0*/  UMOV UR4, 0x20 ;  /* 0x0000002000047882 */ /* 0x000fe40000000000 */
[----:B------:R-:W-:Y:S01]  /*05d0*/  LOP3.LUT R7, R0, 0xfffffffe, RZ, 0xc0, !PT ;  /* 0xfffffffe00077812 */ /* 0x000fe200078ec0ff */
[----:B0-----:R-:W-:Y:S01]  /*05e0*/  IMAD.MOV R11, RZ, RZ, -R6 ;  /* 0x000000ffff0b7224 */ /* 0x001fe200078e0a06 */
[----:B------:R-:W-:-:S04]  /*05f0*/  @!UP0 UIADD3 UR4, -UR4, 0x100000, URZ ;  /* 0x0010000004048890 */ /* 0x000fc8000fffe13f */
[----:B------:R-:W-:Y:S02]  /*0600*/  @!UP0 USHF.L.U32 UR5, UR4, 0xb, URZ ;  /* 0x0000000b04058899 */ /* 0x000fe4000800063f */
[----:B------:R-:W-:Y:S01]  /*0610*/  @!UP0 USHF.L.U32 UR4, UR4, 0x1, URZ ;  /* 0x0000000104048899 */ /* 0x000fe2000800063f */
[----:B------:R-:W0:Y:S01]  /*0620*/  LDC R6, c[0x0][0x140] ;  /* 0x00005000ff067b82 */ /* 0x000e220000000800 */
[----:B------:R-:W2:Y:S01]  /*0630*/  F2I.U32.TRUNC.NTZ R9, R9 ;  /* 0x0000000900097305 */ /* 0x000ea2000020f000 */
[----:B-1----:R-:W-:Y:S02]  /*0640*/  IMAD R0, R8, R11, UR9 ;  /* 0x0000000908007e24 */ /* 0x002fe4000f8e020b */
[----:B------:R-:W-:-:S05]  /*0650*/  IMAD.IADD R7, R2, 0x1, -R7 ;  /* 0x0000000102077824 */ /* 0x000fca00078e0a07 */
[----:B------:R-:W-:Y:S01]  /*0660*/  ISETP.NE.AND P2, PT, R7, R0, PT ;  /* 0x000000000700720c */ /* 0x000fe20003f45270 */
[C---:B------:R-:W-:Y:S01]  /*0670*/  IMAD.SHL.U32 R7, R2.reuse, 0x4, RZ ;  /* 0x0000000402077824 */ /* 0x040fe200078e00ff */
[----:B-----5:R-:W-:Y:S01]  /*0680*/  @!UP0 ULEA UR6, UR7, UR6, 0x18 ;  /* 0x0000000607068291 */ /* 0x020fe2000f8ec03f */
[----:B------:R-:W-:Y:S01]  /*0690*/  VOTEU.ALL UP0, P0 ;  /* 0x00000000003f7886 */ /* 0x000fe20000000000 */
[----:B------:R-:W-:Y:S02]  /*06a0*/  LOP3.LUT P0, RZ, R3, 0x7, RZ, 0xc0, !PT ;  /* 0x0000000703ff7812 */ /* 0x000fe4000780c0ff */
[----:B------:R-:W-:Y:S02]  /*06b0*/  LOP3.LUT R16, R2, 0xc, R7, 0x78, !PT ;  /* 0x0000000c02107812 */ /* 0x000fe400078e7807 */
[----:B--2---:R-:W-:Y:S02]  /*06c0*/  IADD3 R14, -R9, RZ, RZ ;  /* 0x000000ff090e7210 */ /* 0x004fe40007ffe1ff */
[----:B------:R-:W-:-:S03]  /*06d0*/  ISETP.LT.U32.AND P0, PT, R16, 0x2, !P0 ;  /* 0x000000021000780c */ /* 0x000fc60004701070 */
[----:B------:R-:W-:Y:S01]  /*06e0*/  @P2 LEA.HI R2, R16, R16, RZ, 0x1 ;  /* 0x0000001010022211 */ /* 0x000fe200078f08ff */
[----:B---3--:R-:W-:Y:S01]  /*06f0*/  IMAD R7, R13, R14, R4 ;  /* 0x0000000e0d077224 */ /* 0x008fe200078e0204 */
[----:B0-----:R-:W-:Y:S01]  /*0700*/  ISETP.EQ.U32.AND P4, PT, R6, 0x1, PT ;  /* 0x000000010600780c */ /* 0x001fe20003f82070 */
[----:B------:R-:W0:Y:S02]  /*0710*/  FENCE.VIEW.ASYNC.S ;  /* 0x00000000000073c6 */ /* 0x000e240000000000 */
[----:B0-----:R0:W1:Y:S01]  /*0720*/  @!UP0 SYNCS.EXCH.64 URZ, [UR6+0x30], UR4 ;  /* 0x00003004063f85b2 */ /* 0x0010620008000100 */
[----:B------:R-:W-:Y:S02]  /*0730*/  @P2 SHF.R.S32.HI R2, RZ, 0x1, R2 ;  /* 0x00000001ff022819 */ /* 0x000fe40000011402 */
[----:B------:R-:W-:Y:S02]  /*0740*/  SEL R3, RZ, 0x1, !P0 ;  /* 0x00000001ff037807 */ /* 0x000fe40004000000 */
[----:B------:R-:W-:Y:S01]  /*0750*/  @P2 ISETP.NE.AND P3, PT, R2, R7, PT ;  /* 0x000000070200220c */ /* 0x000fe20003f65270 */
[----:B------:R-:W-:-:S03]  /*0760*/  IMAD.MOV.U32 R2, RZ, RZ, 0x1 ;  /* 0x00000001ff027424 */ /* 0x000fc600078e00ff */
[----:B------:R-:W-:-:S04]  /*0770*/  @P2 SEL R2, RZ, 0x1, P3 ;  /* 0x00000001ff022807 */ /* 0x000fc80001800000 */
[----:B------:R-:W-:Y:S01]  /*0780*/  LOP3.LUT R2, R2, R3, RZ, 0xc0, !PT ;  /* 0x0000000302027212 */ /* 0x000fe200078ec0ff */
[----:B------:R0:W2:Y:S01]  /*0790*/  @!UP1 SYNCS.EXCH.64 URZ, [UR6+0x38], UR4 ;  /* 0x00003804063f95b2 */ /* 0x0000a20008000100 */
[----:B------:R-:W-:Y:S01]  /*07a0*/  NOP ;  /* 0x0000000000007918 */ /* 0x000fe20000000000 */
[----:B------:R-:W-:Y:S05]  /*07b0*/  @!P4 BRA `(.L_x_3) ;  /* 0x000000000008c947 */ /* 0x000fea0003800000 */
[----:B-12-4-:R-:W-:Y:S01]  /*07c0*/  UCGABAR_ARV ;  /* 0x00000000000079c7 */ /* 0x016fe20008000000 */
[----:B------:R-:W-:Y:S05]  /*07d0*/  BRA `(.L_x_4) ;  /* 0x0000000000047947 */ /* 0x000fea0003800000 */
.L_x_3:
[----:B-12-4-:R-:W-:Y:S01]  /*07e0*/  NOP ;  /* 0x0000000000007918 */ /* 0x016fe20000000000 */
.L_x_4:
[----:B------:R-:W1:Y:S01]  /*07f0*/  LDC R3, c[0x0][0x65c] ;  /* 0x00019700ff037b82 */ /* 0x000e620000000800 */
[----:B------:R-:W-:Y:S02]  /*0800*/  IMAD.U32 R6, RZ, RZ, UR9 ;  /* 0x00000009ff067e24 */ /* 0x000fe4000f8e00ff */
[----:B------:R-:W-:Y:S01]  /*0810*/  IMAD.MOV.U32 R7, RZ, RZ, RZ ;  /* 0x000000ffff077224 */ /* 0x000fe200078e00ff */
[----:B-1----:R-:W-:-:S13]  /*0820*/  ISETP.NE.AND P2, PT, R3, 0x1, PT ;  /* 0x000000010300780c */ /* 0x002fda0003f45270 */
[----:B------:R-:W1:Y:S01]  /*0830*/  @P2 LDC R19, c[0x0][0x10] ;  /* 0x00000400ff132b82 */ /* 0x000e620000000800 */
[----:B------:R-:W-:Y:S02]  /*0840*/  @P2 IMAD.MOV.U32 R5, RZ, RZ, RZ ;  /* 0x000000ffff052224 */ /* 0x000fe400078e00ff */
[----:B------:R-:W-:-:S05]  /*0850*/  @P2 IMAD.MOV.U32 R17, RZ, RZ, RZ ;  /* 0x000000ffff112224 */ /* 0x000fca00078e00ff */
[----:B------:R-:W2:Y:S01]  /*0860*/  @!P2 LDC R3, c[0x0][0xc] ;  /* 0x00000300ff03ab82 */ /* 0x000ea20000000800 */
[----:B-1----:R-:W-:-:S04]  /*0870*/  @P2 IMAD.WIDE.U32 R18, R19, UR9, R4 ;  /* 0x0000000913122c25 */ /* 0x002fc8000f8e0004 */
[----:B------:R-:W-:Y:S02]  /*0880*/  @P2 IMAD.IADD R17, R19, 0x1, R17 ;  /* 0x0000000113112824 */ /* 0x000fe400078e0211 */
[----:B--2---:R-:W-:-:S04]  /*0890*/  @!P2 IMAD.WIDE.U32 R6, R4, R3, R6 ;  /* 0x000000030406a225 */ /* 0x004fc800078e0006 */
[----:B------:R-:W-:Y:S02]  /*08a0*/  @!P2 IMAD.MOV.U32 R18, RZ, RZ, R6 ;  /* 0x000000ffff12a224 */ /* 0x000fe400078e0006 */
[----:B------:R-:W-:Y:S01]  /*08b0*/  @!P2 IMAD.MOV.U32 R17, RZ, RZ, R7 ;  /* 0x000000ffff11a224 */ /* 0x000fe200078e0007 */
[----:B------:R-:W-:Y:S06]  /*08c0*/  @!P4 BRA `(.L_x_5) ;  /* 0x00000000000cc947 */ /* 0x000fec0003800000 */
[----:B------:R-:W-:Y:S01]  /*08d0*/  UCGABAR_WAIT ;  /* 0x0000000000007dc7 */ /* 0x000fe20008000000 */
[----:B------:R-:W-:Y:S01]  /*08e0*/  CCTL.IVALL ;  /* 0x00000000ff00798f */ /* 0x000fe20002000000 */
[----:B------:R-:W-:Y:S05]  /*08f0*/  BRA `(.L_x_6) ;  /* 0x0000000000047947 */ /* 0x000fea0003800000 */
.L_x_5:
[----:B------:R-:W-:Y:S06]  /*0900*/  BAR.SYNC.DEFER_BLOCKING 0x0 ;  /* 0x0000000000007b1d */ /* 0x000fec0000010000 */
.L_x_6:
[----:B------:R-:W-:Y:S05]  /*0910*/  @!P1 BRA `(.L_x_7) ;  /* 0x000000e400509947 */ /* 0x000fea0003800000 */
[----:B------:R-:W-:-:S06]  /*0920*/  UISETP.GT.U32.AND UP0, UPT, UR10, 0x1, UPT ;  /* 0x000000010a00788c */ /* 0x000fcc000bf04070 */
[----:B------:R-:W-:-:S13]  /*0930*/  PLOP3.LUT P0, PT, PT, PT, UP0, 0x80, 0x0 ;  /* 0x000000000000781c */ /* 0x000fda0003f0f008 */
[----:B0-----:R-:W-:Y:S05]  /*0940*/  @P0 EXIT ;  /* 0x000000000000094d */ /* 0x001fea0003800000 */
[----:B------:R-:W-:Y:S01]  /*0950*/  IMAD.MOV.U32 R6, RZ, RZ, -0x1 ;  /* 0xffffffffff067424 */ /* 0x000fe200078e00ff */
[----:B------:R-:W-:Y:S01]  /*0960*/  ULDC.64 UR4, c[0x0][0x650] ;  /* 0x0001940000047ab9 */ /* 0x000fe20000000a00 */
[----:B------:R-:W-:Y:S01]  /*0970*/  UMOV UR41, 0xffffffff ;  /* 0xffffffff00297882 */ /* 0x000fe20000000000 */
[----:B------:R-:W-:Y:S02]  /*0980*/  ISETP.GE.U32.AND P0, PT, R18, UR4, PT ;  /* 0x0000000412007c0c */ /* 0x000fe4000bf06070 */
[----:B------:R0:W-:Y:S01]  /*0990*/  STL [R1], R6 ;  /* 0x0000000601007387 */ /* 0x0001e20000100800 */
[----:B------:R-:W-:Y:S02]  /*09a0*/  PRMT R3, RZ, 0x7610, R3 ;  /* 0x00007610ff037816 */ /* 0x000fe40000000003 */
[----:B------:R-:W-:Y:S02]  /*09b0*/  ISETP.GE.U32.AND.EX P0, PT, R17, UR5, PT, P0 ;  /* 0x0000000511007c0c */ /* 0x000fe4000bf06100 */
[----:B------:R-:W-:-:S11]  /*09c0*/  MOV R23, 0xffffffff ;  /* 0xffffffff00177802 */ /* 0x000fd60000000f00 */
[----:B0-----:R-:W-:Y:S05]  /*09d0*/  @P0 BRA `(.L_x_8) ;  /* 0x0000000400340947 */ /* 0x001fea0003800000 */
[----:B------:R-:W0:Y:S01]  /*09e0*/  LDC.64 R20, c[0x0][0x628] ;  /* 0x00018a00ff147b82 */ /* 0x000e220000000a00 */
[----:B------:R-:W-:Y:S02]  /*09f0*/  IMAD.MOV.U32 R6, RZ, RZ, R18 ;  /* 0x000000ffff067224 */ /* 0x000fe400078e0012 */
[----:B------:R-:W-:-:S05]  /*0a00*/  IMAD.MOV.U32 R7, RZ, RZ, R17 ;  /* 0x000000ffff077224 */ /* 0x000fca00078e0011 */
[----:B------:R-:W1:Y:S08]  /*0a10*/  LDC R12, c[0x0][0x630] ;  /* 0x00018c00ff0c7b82 */ /* 0x000e700000000800 */
[----:B------:R-:W2:Y:S01]  /*0a20*/  LDC.64 R22, c[0x0][0x620] ;  /* 0x00018800ff167b82 */ /* 0x000ea20000000a00 */
[----:B0-----:R-:W-:-:S04]  /*0a30*/  ISETP.NE.U32.AND P0, PT, R20, RZ, PT ;  /* 0x000000ff1400720c */ /* 0x001fc80003f05070 */
[----:B------:R-:W-:-:S13]  /*0a40*/  ISETP.NE.AND.EX P0, PT, R21, RZ, PT, P0 ;  /* 0x000000ff1500720c */ /* 0x000fda0003f05300 */
[----:B-12---:R-:W-:Y:S05]  /*0a50*/  @!P0 BRA `(.L_x_9) ;  /* 0x0000000000288947 */ /* 0x006fea0003800000 */
[----:B------:R-:W0:Y:S02]  /*0a60*/  LDC R3, c[0x0][0x634] ;  /* 0x00018d00ff037b82 */ /* 0x000e240000000800 */
[----:B0-----:R-:W-:-:S05]  /*0a70*/  IADD3 R3, P0, R18, R3, RZ ;  /* 0x0000000312037210 */ /* 0x001fca0007f1e0ff */
[----:B------:R-:W-:-:S04]  /*0a80*/  IMAD.X R15, RZ, RZ, R17, P0 ;  /* 0x000000ffff0f7224 */ /* 0x000fc800000e0611 */
[----:B------:R-:W-:-:S04]  /*0a90*/  IMAD.WIDE.U32 R6, R15, R20, RZ ;  /* 0x000000140f067225 */ /* 0x000fc800078e00ff */
[----:B------:R-:W-:-:S04]  /*0aa0*/  IMAD.WIDE.U32 R8, P0, R3, R21, R6 ;  /* 0x0000001503087225 */ /* 0x000fc80007800006 */
[----:B------:R-:W-:-:S04]  /*0ab0*/  IMAD.WIDE.U32 R6, R3, R20, RZ ;  /* 0x0000001403067225 */ /* 0x000fc800078e00ff */
[----:B------:R-:W-:Y:S01]  /*0ac0*/  IMAD.X R11, RZ, RZ, RZ, P0 ;  /* 0x000000ffff0b7224 */ /* 0x000fe200000e06ff */
[----:B------:R-:W-:Y:S01]  /*0ad0*/  IADD3 RZ, P0, R7, R8, RZ ;  /* 0x0000000807ff7210 */ /* 0x000fe20007f1e0ff */
[----:B------:R-:W-:-:S04]  /*0ae0*/  IMAD.MOV.U32 R10, RZ, RZ, R9 ;  /* 0x000000ffff0a7224 */ /* 0x000fc800078e0009 */
[----:B------:R-:W-:-:S08]  /*0af0*/  IMAD.WIDE.U32.X R6, R15, R21, R10, P0 ;  /* 0x000000150f067225 */ /* 0x000fd000000e040a */
.L_x_9:
[----:B------:R-:W0:Y:S01]  /*0b00*/  LDC.64 R26, c[0x0][0x640] ;  /* 0x00019000ff1a7b82 */ /* 0x000e220000000a00 */
[-C--:B------:R-:W-:Y:S01]  /*0b10*/  SHF.R.U64 R28, R6, R12.reuse, R7 ;  /* 0x0000000c061c7219 */ /* 0x080fe20000001207 */
[----:B------:R-:W-:Y:S01]  /*0b20*/  IMAD.MOV.U32 R19, RZ, RZ, R17 ;  /* 0x000000ffff137224 */ /* 0x000fe200078e0011 */
[----:B------:R-:W-:Y:S01]  /*0b30*/  SHF.R.U32.HI R3, RZ, R12, R7 ;  /* 0x0000000cff037219 */ /* 0x000fe20000011607 */
[----:B------:R-:W-:Y:S01]  /*0b40*/  IMAD R25, R13, R14, R4 ;  /* 0x0000000e0d197224 */ /* 0x000fe200078e0204 */
[----:B------:R-:W-:Y:S01]  /*0b50*/  IADD3 R5, P0, RZ, -R28, RZ ;  /* 0x8000001cff057210 */ /* 0x000fe20007f1e0ff */
[----:B------:R-:W-:Y:S02]  /*0b60*/  IMAD.MOV.U32 R13, RZ, RZ, 0x1 ;  /* 0x00000001ff0d7424 */ /* 0x000fe400078e00ff */
[----:B------:R-:W1:Y:S02]  /*0b70*/  LDC R10, c[0x0][0x618] ;  /* 0x00018600ff0a7b82 */ /* 0x000e640000000800 */
[----:B------:R-:W-:-:S02]  /*0b80*/  IMAD.X R3, RZ, RZ, ~R3, P0 ;  /* 0x000000ffff037224 */ /* 0x000fc400000e0e03 */
[----:B------:R-:W-:-:S04]  /*0b90*/  IMAD.WIDE.U32 R6, R5, R22, R18 ;  /* 0x0000001605067225 */ /* 0x000fc800078e0012 */
[----:B------:R-:W2:Y:S01]  /*0ba0*/  LDC R20, c[0x0][0x608] ;  /* 0x00018200ff147b82 */ /* 0x000ea20000000800 */
[----:B------:R-:W-:Y:S02]  /*0bb0*/  IMAD R8, R3, R22, RZ ;  /* 0x0000001603087224 */ /* 0x000fe400078e02ff */
[----:B------:R-:W-:Y:S02]  /*0bc0*/  IMAD.MOV.U32 R3, RZ, RZ, -0x1 ;  /* 0xffffffffff037424 */ /* 0x000fe400078e00ff */
[----:B------:R-:W-:-:S03]  /*0bd0*/  IMAD R5, R5, R23, R8 ;  /* 0x0000001705057224 */ /* 0x000fc600078e0208 */
[----:B------:R-:W3:Y:S01]  /*0be0*/  LDC R24, c[0x0][0x658] ;  /* 0x00019600ff187b82 */ /* 0x000ee20000000800 */
[----:B0-----:R-:W-:Y:S02]  /*0bf0*/  ISETP.NE.U32.AND P0, PT, R26, RZ, PT ;  /* 0x000000ff1a00720c */ /* 0x001fe40003f05070 */
[----:B------:R-:W-:Y:S02]  /*0c00*/  IADD3 R5, R7, R5, RZ ;  /* 0x0000000507057210 */ /* 0x000fe40007ffe0ff */
[----:B------:R-:W-:-:S03]  /*0c10*/  ISETP.NE.AND.EX P0, PT, R27, RZ, PT, P0 ;  /* 0x000000ff1b00720c */ /* 0x000fc60003f05300 */
[----:B------:R-:W0:Y:S01]  /*0c20*/  LDC R22, c[0x0][0x600] ;  /* 0x00018000ff167b82 */ /* 0x000e220000000800 */
[-CC-:B-1----:R-:W-:Y:S02]  /*0c30*/  SHF.R.U64 R12, R6, R10.reuse, R5.reuse ;  /* 0x0000000a060c7219 */ /* 0x182fe40000001205 */
[----:B------:R-:W-:-:S05]  /*0c40*/  SHF.R.U32.HI R5, RZ, R10, R5 ;  /* 0x0000000aff057219 */ /* 0x000fca0000011605 */
[----:B------:R-:W1:Y:S01]  /*0c50*/  LDC R15, c[0x0][0x648] ;  /* 0x00019200ff0f7b82 */ /* 0x000e620000000800 */
[-CC-:B--2---:R-:W-:Y:S02]  /*0c60*/  SHF.R.U64 R23, R12, R20.reuse, R5.reuse ;  /* 0x000000140c177219 */ /* 0x184fe40000001205 */
[----:B------:R-:W-:-:S05]  /*0c70*/  SHF.R.U32.HI R5, RZ, R20, R5 ;  /* 0x00000014ff057219 */ /* 0x000fca0000011605 */
[----:B------:R-:W2:Y:S01]  /*0c80*/  LDC R19, c[0x0][0x638] ;  /* 0x00018e00ff137b82 */ /* 0x000ea20000000800 */
[-CC-:B---3--:R-:W-:Y:S02]  /*0c90*/  SHF.R.U64 R14, R23, R24.reuse, R5.reuse ;  /* 0x00000018170e7219 */ /* 0x188fe40000001205 */
[-C--:B------:R-:W-:Y:S02]  /*0ca0*/  SHF.L.U32 R3, R3, R24.reuse, RZ ;  /* 0x0000001803037219 */ /* 0x080fe400000006ff */
[----:B------:R-:W-:Y:S01]  /*0cb0*/  SHF.R.U32.HI R5, RZ, R24, R5 ;  /* 0x00000018ff057219 */ /* 0x000fe20000011605 */
[----:B------:R-:W-:Y:S01]  /*0cc0*/  IMAD.MOV.U32 R4, RZ, RZ, R14 ;  /* 0x000000ffff047224 */ /* 0x000fe200078e000e */
[----:B------:R-:W-:Y:S01]  /*0cd0*/  LOP3.LUT R10, RZ, R3, RZ, 0x33, !PT ;  /* 0x00000003ff0a7212 */ /* 0x000fe200078e33ff */
[----:B------:R-:W3:Y:S01]  /*0ce0*/  LDC R21, c[0x0][0x610] ;  /* 0x00018400ff157b82 */ /* 0x000ee20000000800 */
[----:B------:R-:W-:Y:S05]  /*0cf0*/  @!P0 BRA `(.L_x_10) ;  /* 0x0000000000288947 */ /* 0x000fea0003800000 */
[----:B------:R-:W4:Y:S02]  /*0d00*/  LDC R3, c[0x0][0x64c] ;  /* 0x00019300ff037b82 */ /* 0x000f240000000800 */
[----:B----4-:R-:W-:-:S05]  /*0d10*/  IADD3 R3, P0, R14, R3, RZ ;  /* 0x000000030e037210 */ /* 0x010fca0007f1e0ff */
        /* <DEDUP_REMOVED lines=8> */
.L_x_10:
[----:B-1----:R-:W-:Y:S01]  /*0da0*/  SHF.R.U64 R4, R4, R15, R5 ;  /* 0x0000000f04047219 */ /* 0x002fe20000001205 */
[----:B0-----:R-:W-:Y:S01]  /*0db0*/  VIADD R5, R22, 0xffffffff ;  /* 0xffffffff16057836 */ /* 0x001fe20000000000 */
[----:B------:R-:W-:Y:S02]  /*0dc0*/  SHF.L.U32 R3, R13, R24, RZ ;  /* 0x000000180d037219 */ /* 0x000fe400000006ff */
[----:B------:R-:W-:Y:S01]  /*0dd0*/  LOP3.LUT R10, R23, R10, RZ, 0xc0, !PT ;  /* 0x0000000a170a7212 */ /* 0x000fe200078ec0ff */
[----:B------:R-:W-:Y:S01]  /*0de0*/  IMAD.MOV R6, RZ, RZ, -R4 ;  /* 0x000000ffff067224 */ /* 0x000fe200078e0a04 */
[----:B------:R-:W-:Y:S02]  /*0df0*/  LOP3.LUT R12, R12, R5, RZ, 0xc0, !PT ;  /* 0x000000050c0c7212 */ /* 0x000fe400078ec0ff */
[----:B------:R-:W-:Y:S01]  /*0e00*/  SEL R0, R0, R25, !P2 ;  /* 0x0000001900007207 */ /* 0x000fe20005000000 */
[----:B------:R-:W-:Y:S01]  /*0e10*/  IMAD R5, R3, R4, R10 ;  /* 0x0000000403057224 */ /* 0x000fe200078e020a */
[----:B------:R-:W-:Y:S01]  /*0e20*/  R2UR UR41, R28 ;  /* 0x000000001c2972ca */ /* 0x000fe200000e0000 */
[----:B--2---:R-:W-:Y:S01]  /*0e30*/  IMAD R3, R6, R19, R14 ;  /* 0x0000001306037224 */ /* 0x004fe200078e020e */
[----:B------:R-:W-:Y:S01]  /*0e40*/  MOV R4, 0x1 ;  /* 0x0000000100047802 */ /* 0x000fe20000000f00 */
[----:B---3--:R-:W-:-:S02]  /*0e50*/  IMAD R0, R5, R21, R0 ;  /* 0x0000001505007224 */ /* 0x008fc400078e0200 */
[----:B------:R-:W-:-:S05]  /*0e60*/  IMAD R3, R3, R22, R12 ;  /* 0x0000001603037224 */ /* 0x000fca00078e020c */
[----:B------:R-:W-:Y:S02]  /*0e70*/  SEL R5, R3, R0, !P2 ;  /* 0x0000000003057207 */ /* 0x000fe40005000000 */
[----:B------:R-:W-:Y:S02]  /*0e80*/  SEL R23, R0, R3, !P2 ;  /* 0x0000000300177207 */ /* 0x000fe40005000000 */
[----:B------:R-:W-:Y:S01]  /*0e90*/  PRMT R3, R4, 0x7610, R3 ;  /* 0x0000761004037816 */ /* 0x000fe20000000003 */
[----:B------:R0:W-:Y:S06]  /*0ea0*/  STL [R1], R5 ;  /* 0x0000000501007387 */ /* 0x0001ec0000100800 */
.L_x_8:
[----:B------:R-:W-:-:S08]  /*0eb0*/  NOP ;  /* 0x0000000000007918 */ /* 0x000fd00000000000 */
[----:B------:R-:W1:Y:S02]  /*0ec0*/  USETMAXREG.TRY_ALLOC.CTAPOOL UP0, 0xe8 ;  /* 0x000000e8000079c8 */ /* 0x000e640008000600 */
[----:B-1----:R-:W-:-:S13]  /*0ed0*/  PLOP3.LUT P0, PT, PT, PT, UP0, 0x80, 0x0 ;  /* 0x000000000000781c */ /* 0x002fda0003f0f008 */
[----:B------:R-:W-:Y:S05]  /*0ee0*/  @!P0 BRA `(.L_x_8) ;  /* 0xfffffffc00f08947 */ /* 0x000fea000383ffff */
[----:B------:R-:W-:Y:S01]  /*0ef0*/  ULDC.64 UR4, c[0x0][0x598] ;  /* 0x0001660000047ab9 */ /* 0x000fe20000000a00 */
[----:B------:R-:W-:Y:S01]  /*0f00*/  ULDC.64 UR36, c[0x0][0x208] ;  /* 0x0000820000247ab9 */ /* 0x000fe20000000a00 */
[----:B------:R-:W-:-:S04]  /*0f10*/  ISETP.NE.U32.AND P0, PT, RZ, UR4, PT ;  /* 0x00000004ff007c0c */ /* 0x000fc8000bf05070 */
[----:B------:R-:W-:-:S13]  /*0f20*/  ISETP.NE.AND.EX P0, PT, RZ, UR5, PT, P0 ;  /* 0x00000005ff007c0c */ /* 0x000fda000bf05300 */
[----:B------:R-:W-:Y:S05]  /*0f30*/  @!P0 BRA `(.L_x_11) ;  /* 0x00000000001c8947 */ /* 0x000fea0003800000 */
[----:B0-----:R-:W0:Y:S02]  /*0f40*/  LDC.64 R4, c[0x0][0x598] ;  /* 0x00016600ff047b82 */ /* 0x001e240000000a00 */
[----:B0-----:R-:W2:Y:S02]  /*0f50*/  LDG.E.64 R4, desc[UR36][R4.64] ;  /* 0x0000002404047981 */ /* 0x001ea4000c1e1b00 */
[----:B--2---:R-:W-:-:S04]  /*0f60*/  ISETP.NE.U32.AND P0, PT, R4, RZ, PT ;  /* 0x000000ff0400720c */ /* 0x004fc80003f05070 */
[----:B------:R-:W-:-:S13]  /*0f70*/  ISETP.NE.AND.EX P0, PT, R5, RZ, PT, P0 ;  /* 0x000000ff0500720c */ /* 0x000fda0003f05300 */
[----:B------:R-:W-:Y:S05]  /*0f80*/  @!P0 BRA `(.L_x_11) ;  /* 0x0000000000088947 */ /* 0x000fea0003800000 */
[----:B------:R0:W5:Y:S01]  /*0f90*/  LD.E R19, desc[UR36][R4.64] ;  /* 0x0000002404137980 */ /* 0x000162000c101900 */
[----:B------:R-:W-:Y:S05]  /*0fa0*/  BRA `(.L_x_12) ;  /* 0x0000000000247947 */ /* 0x000fea0003800000 */
.L_x_11:
[----:B------:R-:W-:Y:S02]  /*0fb0*/  ULDC.64 UR4, c[0x0][0x588] ;  /* 0x0001620000047ab9 */ /* 0x000fe40000000a00 */
[----:B------:R-:W-:-:S04]  /*0fc0*/  ISETP.NE.U32.AND P0, PT, RZ, UR4, PT ;  /* 0x00000004ff007c0c */ /* 0x000fc8000bf05070 */
[----:B------:R-:W-:-:S13]  /*0fd0*/  ISETP.NE.AND.EX P0, PT, RZ, UR5, PT, P0 ;  /* 0x00000005ff007c0c */ /* 0x000fda000bf05300 */
[----:B------:R-:W-:Y:S05]  /*0fe0*/  @!P0 BRA `(.L_x_13) ;  /* 0x00000000000c8947 */ /* 0x000fea0003800000 */
[----:B0-----:R-:W0:Y:S02]  /*0ff0*/  LDC.64 R4, c[0x0][0x588] ;  /* 0x00016200ff047b82 */ /* 0x001e240000000a00 */
[----:B0-----:R1:W5:Y:S01]  /*1000*/  LDG.E R19, desc[UR36][R4.64] ;  /* 0x0000002404137981 */ /* 0x001362000c1e1900 */
[----:B------:R-:W-:Y:S05]  /*1010*/  BRA `(.L_x_12) ;  /* 0x0000000000087947 */ /* 0x000fea0003800000 */
.L_x_13:
[----:B------:R-:W-:Y:S02]  /*1020*/  ULDC UR4, c[0x0][0x580] ;  /* 0x0001600000047ab9 */ /* 0x000fe40000000800 */
[----:B------:R-:W-:-:S07]  /*1030*/  IMAD.U32 R19, RZ, RZ, UR4 ;  /* 0x00000004ff137e24 */ /* 0x000fce000f8e00ff */
.L_x_12:
[----:B------:R-:W-:Y:S02]  /*1040*/  ULDC.64 UR4, c[0x0][0x5a0] ;  /* 0x0001680000047ab9 */ /* 0x000fe40000000a00 */
[----:B------:R-:W-:-:S04]  /*1050*/  ISETP.NE.U32.AND P0, PT, RZ, UR4, PT ;  /* 0x00000004ff007c0c */ /* 0x000fc8000bf05070 */
[----:B------:R-:W-:-:S13]  /*1060*/  ISETP.NE.AND.EX P0, PT, RZ, UR5, PT, P0 ;  /* 0x00000005ff007c0c */ /* 0x000fda000bf05300 */
[----:B------:R-:W-:Y:S05]  /*1070*/  @!P0 BRA `(.L_x_14) ;  /* 0x00000000001c8947 */ /* 0x000fea0003800000 */
[----:B01----:R-:W0:Y:S02]  /*1080*/  LDC.64 R4, c[0x0][0x5a0] ;  /* 0x00016800ff047b82 */ /* 0x003e240000000a00 */
[----:B0-----:R-:W2:Y:S02]  /*1090*/  LDG.E.64 R4, desc[UR36][R4.64] ;  /* 0x0000002404047981 */ /* 0x001ea4000c1e1b00 */
[----:B--2---:R-:W-:-:S04]  /*10a0*/  ISETP.NE.U32.AND P0, PT, R4, RZ, PT ;  /* 0x000000ff0400720c */ /* 0x004fc80003f05070 */
[----:B------:R-:W-:-:S13]  /*10b0*/  ISETP.NE.AND.EX P0, PT, R5, RZ, PT, P0 ;  /* 0x000000ff0500720c */ /* 0x000fda0003f05300 */
[----:B------:R-:W-:Y:S05]  /*10c0*/  @!P0 BRA `(.L_x_14) ;  /* 0x0000000000088947 */ /* 0x000fea0003800000 */
[----:B------:R0:W5:Y:S01]  /*10d0*/  LD.E R22, desc[UR36][R4.64] ;  /* 0x0000002404167980 */ /* 0x000162000c101900 */
[----:B------:R-:W-:Y:S05]  /*10e0*/  BRA `(.L_x_15) ;  /* 0x0000000000247947 */ /* 0x000fea0003800000 */
.L_x_14:
[----:B------:R-:W-:Y:S02]  /*10f0*/  ULDC.64 UR4, c[0x0][0x590] ;  /* 0x0001640000047ab9 */ /* 0x000fe40000000a00 */
[----:B------:R-:W-:-:S04]  /*1100*/  ISETP.NE.U32.AND P0, PT, RZ, UR4, PT ;  /* 0x00000004ff007c0c */ /* 0x000fc8000bf05070 */
[----:B------:R-:W-:-:S13]  /*1110*/  ISETP.NE.AND.EX P0, PT, RZ, UR5, PT, P0 ;  /* 0x00000005ff007c0c */ /* 0x000fda000bf05300 */
[----:B------:R-:W-:Y:S05]  /*1120*/  @!P0 BRA `(.L_x_16) ;  /* 0x00000000000c8947 */ /* 0x000fea0003800000 */
[----:B01----:R-:W0:Y:S02]  /*1130*/  LDC.64 R4, c[0x0][0x590] ;  /* 0x00016400ff047b82 */ /* 0x003e240000000a00 */
[----:B0-----:R1:W5:Y:S01]  /*1140*/  LDG.E R22, desc[UR36][R4.64] ;  /* 0x0000002404167981 */ /* 0x001362000c1e1900 */
[----:B------:R-:W-:Y:S05]  /*1150*/  BRA `(.L_x_15) ;  /* 0x0000000000087947 */ /* 0x000fea0003800000 */
.L_x_16:
[----:B------:R-:W-:Y:S02]  /*1160*/  ULDC UR4, c[0x0][0x584] ;  /* 0x0001610000047ab9 */ /* 0x000fe40000000800 */
[----:B------:R-:W-:-:S07]  /*1170*/  IMAD.U32 R22, RZ, RZ, UR4 ;  /* 0x00000004ff167e24 */ /* 0x000fce000f8e00ff */
.L_x_15:
[----:B------:R-:W-:-:S13]  /*1180*/  LOP3.LUT P0, RZ, R3, 0xff, RZ, 0xc0, !PT ;  /* 0x000000ff03ff7812 */ /* 0x000fda000780c0ff */
[----:B------:R-:W-:Y:S05]  /*1190*/  @!P0 EXIT ;  /* 0x000000000000894d */ /* 0x000fea0003800000 */
[----:B------:R-:W-:Y:S01]  /*11a0*/  ULDC UR4, c[0x0][0x28c] ;  /* 0x0000a30000047ab9 */ /* 0x000fe20000000800 */
[----:B------:R-:W-:Y:S01]  /*11b0*/  UMOV UR38, URZ ;  /* 0x0000003f00267c82 */ /* 0x000fe20008000000 */
[----:B------:R-:W-:Y:S01]  /*11c0*/  UIADD3 UR4, UR4, 0x7f, URZ ;  /* 0x0000007f04047890 */ /* 0x000fe2000fffe03f */
[----:B------:R-:W-:-:S03]  /*11d0*/  UMOV UR39, URZ ;  /* 0x0000003f00277c82 */ /* 0x000fc60008000000 */
[----:B------:R-:W-:-:S04]  /*11e0*/  USHF.R.S32.HI UR5, URZ, 0x1f, UR4 ;  /* 0x0000001f3f057899 */ /* 0x000fc80008011404 */
[----:B------:R-:W-:-:S04]  /*11f0*/  ULEA.HI UR5, UR5, UR4, URZ, 0x7 ;  /* 0x0000000405057291 */ /* 0x000fc8000f8f383f */
[----:B------:R-:W-:-:S12]  /*1200*/  USHF.R.S32.HI UR42, URZ, 0x7, UR5 ;  /* 0x000000073f2a7899 */ /* 0x000fd80008011405 */
.L_x_418:
[----:B------:R-:W2:Y:S01]  /*1210*/  S2R R0, SR_TID.X ;  /* 0x0000000000007919 */ /* 0x000ea20000002100 */
[----:B---3--:R-:W3:Y:S01]  /*1220*/  S2UR UR7, SR_CgaCtaId ;  /* 0x00000000000779c3 */ /* 0x008ee20000008800 */
[----:B------:R-:W-:Y:S02]  /*1230*/  UMOV UR6, 0x400 ;  /* 0x0000040000067882 */ /* 0x000fe40000000000 */
[----:B---3--:R-:W-:Y:S01]  /*1240*/  ULEA UR6, UR7, UR6, 0x18 ;  /* 0x0000000607067291 */ /* 0x008fe2000f8ec03f */
[----:B--2---:R-:W-:-:S04]  /*1250*/  LOP3.LUT R0, R0, 0x80, RZ, 0xc0, !PT ;  /* 0x0000008000007812 */ /* 0x004fc800078ec0ff */
[----:B------:R-:W-:-:S06]  /*1260*/  SHF.R.U32.HI R0, RZ, 0x7, R0 ;  /* 0x00000007ff007819 */ /* 0x000fcc0000011600 */
[----:B------:R-:W2:Y:S02]  /*1270*/  SHFL.IDX PT, R0, R0, RZ, 0x1f ;  /* 0x00001fff00007589 */ /* 0x000ea400000e0000 */
[----:B--2---:R-:W-:-:S13]  /*1280*/  R2UR UR4, R0 ;  /* 0x00000000000472ca */ /* 0x004fda00000e0000 */
[----:B------:R-:W-:-:S04]  /*1290*/  ULEA.HI UR5, UR4, UR4, URZ, 0x1 ;  /* 0x0000000404057291 */ /* 0x000fc8000f8f083f */
[----:B------:R-:W-:-:S04]  /*12a0*/  ULOP3.LUT UR5, UR5, 0x7fffe, URZ, 0xc0, !UPT ;  /* 0x0007fffe05057892 */ /* 0x000fc8000f8ec03f */
[----:B------:R-:W-:-:S03]  /*12b0*/  UIADD3 UR5, UR4, -UR5, URZ ;  /* 0x8000000504057290 */ /* 0x000fc6000fffe03f */
[----:B------:R-:W-:Y:S01]  /*12c0*/  ULDC UR4, c[0x0][0x28c] ;  /* 0x0000a30000047ab9 */ /* 0x000fe20000000800 */
[----:B------:R-:W-:Y:S01]  /*12d0*/  ULEA UR5, UR5, UR6, 0xd ;  /* 0x0000000605057291 */ /* 0x000fe2000f8e683f */
[----:B------:R-:W-:-:S03]  /*12e0*/  ISETP.LT.AND P0, PT, RZ, UR4, PT ;  /* 0x00000004ff007c0c */ /* 0x000fc6000bf01270 */
[----:B------:R-:W-:-:S04]  /*12f0*/  UIADD3 UR5, UR5, 0x100, URZ ;  /* 0x0000010005057890 */ /* 0x000fc8000fffe03f */
[----:B------:R-:W-:-:S04]  /*1300*/  USHF.R.U32.HI UR5, URZ, 0x4, UR5 ;  /* 0x000000043f057899 */ /* 0x000fc80008011605 */
[----:B------:R-:W-:Y:S02]  /*1310*/  ULOP3.LUT UR43, UR5, 0x3fff, URZ, 0xc0, !UPT ;  /* 0x00003fff052b7892 */ /* 0x000fe4000f8ec03f */
[----:B----4-:R-:W-:Y:S10]  /*1320*/  @P0 BRA `(.L_x_17) ;  /* 0x0000000000400947 */ /* 0x010ff40003800000 */
[----:B------:R-:W-:Y:S01]  /*1330*/  MOV R0, 0x0 ;  /* 0x0000000000007802 */ /* 0x000fe20000000f00 */
[----:B------:R-:W-:Y:S01]  /*1340*/  ULDC.64 UR4, c[0x4][0x68] ;  /* 0x01001a0000047ab9 */ /* 0x000fe20000000a00 */
[----:B------:R-:W-:Y:S01]  /*1350*/  ULDC.64 UR6, c[0x4][0x8] ;  /* 0x0100020000067ab9 */ /* 0x000fe20000000a00 */
[----:B01----:R-:W-:Y:S01]  /*1360*/  IMAD.U32 R4, RZ, RZ, UR4 ;  /* 0x00000004ff047e24 */ /* 0x003fe2000f8e00ff */
[----:B------:R0:W1:Y:S01]  /*1370*/  LDC.64 R14, c[0x4][R0] ;  /* 0x01000000000e7b82 */ /* 0x0000620000000a00 */
[----:B------:R-:W-:Y:S01]  /*1380*/  IMAD.U32 R5, RZ, RZ, UR5 ;  /* 0x00000005ff057e24 */ /* 0x000fe2000f8e00ff */
[----:B------:R-:W-:Y:S01]  /*1390*/  ULDC.64 UR4, c[0x4][0x70] ;  /* 0x01001c0000047ab9 */ /* 0x000fe20000000a00 */
[----:B------:R-:W-:Y:S01]  /*13a0*/  IMAD.U32 R10, RZ, RZ, UR6 ;  /* 0x00000006ff0a7e24 */ /* 0x000fe2000f8e00ff */
[----:B------:R-:W-:Y:S01]  /*13b0*/  MOV R8, 0x1e1 ;  /* 0x000001e100087802 */ /* 0x000fe20000000f00 */
[----:B------:R-:W-:Y:S02]  /*13c0*/  IMAD.U32 R6, RZ, RZ, UR4 ;  /* 0x00000004ff067e24 */ /* 0x000fe4000f8e00ff */
[----:B------:R-:W-:-:S02]  /*13d0*/  IMAD.U32 R7, RZ, RZ, UR5 ;  /* 0x00000005ff077e24 */ /* 0x000fc4000f8e00ff */
[----:B------:R-:W-:Y:S02]  /*13e0*/  IMAD.U32 R11, RZ, RZ, UR7 ;  /* 0x00000007ff0b7e24 */ /* 0x000fe4000f8e00ff */
[----:B------:R-:W-:Y:S02]  /*13f0*/  IMAD.MOV.U32 R12, RZ, RZ, 0x1 ;  /* 0x00000001ff0c7424 */ /* 0x000fe400078e00ff */
[----:B0-----:R-:W-:-:S07]  /*1400*/  IMAD.MOV.U32 R13, RZ, RZ, RZ ;  /* 0x000000ffff0d7224 */ /* 0x001fce00078e00ff */
[----:B------:R-:W-:-:S07]  /*1410*/  LEPC R20, `(.L_x_17) ;  /* 0x000000001014794e */ /* 0x000fce0000000000 */
[----:B-1---5:R-:W-:Y:S05]  /*1420*/  CALL.ABS.NOINC R14 ;  /* 0x000000000e007343 */ /* 0x022fea0003c00000 */
.L_x_17:
[----:B------:R-:W-:-:S06]  /*1430*/  ULOP3.LUT UR4, UR40, 0x1, URZ, 0xfc, !UPT ;  /* 0x0000000128047892 */ /* 0x000fcc000f8efc3f */
[----:B------:R-:W-:-:S05]  /*1440*/  IMAD.U32 R0, RZ, RZ, UR4 ;  /* 0x00000004ff007e24 */ /* 0x000fca000f8e00ff */
[----:B------:R-:W-:-:S13]  /*1450*/  ISETP.NE.AND P0, PT, R0, 0x3, PT ;  /* 0x000000030000780c */ /* 0x000fda0003f05270 */
[----:B------:R-:W-:Y:S05]  /*1460*/  @!P0 BRA `(.L_x_18) ;  /* 0x0000000000048947 */ /* 0x000fea0003800000 */
[----:B------:R-:W-:Y:S01]  /*1470*/  BPT.TRAP 0x1 ;  /* 0x000000040000795c */ /* 0x000fe20000300000 */
.L_x_18:
[----:B------:R-:W2:Y:S01]  /*1480*/  S2UR UR5, SR_CgaCtaId ;  /* 0x00000000000579c3 */ /* 0x000ea20000008800 */
[----:B------:R-:W-:Y:S01]  /*1490*/  UMOV UR4, 0x400 ;  /* 0x0000040000047882 */ /* 0x000fe20000000000 */
[----:B------:R-:W-:Y:S02]  /*14a0*/  IMAD.U32 R0, RZ, RZ, UR38 ;  /* 0x00000026ff007e24 */ /* 0x000fe4000f8e00ff */
[----:B01----:R-:W-:-:S03]  /*14b0*/  IMAD.U32 R4, RZ, RZ, UR39 ;  /* 0x00000027ff047e24 */ /* 0x003fc6000f8e00ff */
[----:B------:R-:W-:Y:S01]  /*14c0*/  SHF.L.U32 R0, R0, 0x1f, RZ ;  /* 0x0000001f00007819 */ /* 0x000fe200000006ff */
[----:B--2---:R-:W-:-:S06]  /*14d0*/  ULEA UR4, UR5, UR4, 0x18 ;  /* 0x0000000405047291 */ /* 0x004fcc000f8ec03f */
[----:B------:R-:W-:-:S04]  /*14e0*/  IMAD.U32 R5, RZ, RZ, UR4 ;  /* 0x00000004ff057e24 */ /* 0x000fc8000f8e00ff */
[----:B------:R-:W-:-:S04]  /*14f0*/  IMAD R3, R4, 0x8, R5 ;  /* 0x0000000804037824 */ /* 0x000fc800078e0205 */
[----:B------:R0:W1:Y:S01]  /*1500*/  SYNCS.PHASECHK.TRANS64.TRYWAIT P1, [R3+URZ], R0 ;  /* 0x00000000030075a7 */ /* 0x000062000802017f */
[----:B------:R-:W-:Y:S05]  /*1510*/  @!P0 BRA `(.L_x_19) ;  /* 0x0000000000048947 */ /* 0x000fea0003800000 */
[----:B------:R-:W-:Y:S01]  /*1520*/  BPT.TRAP 0x1 ;  /* 0x000000040000795c */ /* 0x000fe20000300000 */
.L_x_19:
[----:B-1----:R-:W-:Y:S05]  /*1530*/  @P1 BRA `(.L_x_20) ;  /* 0x0000000000081947 */ /* 0x002fea0003800000 */
[----:B------:R-:W1:Y:S02]  /*1540*/  SYNCS.PHASECHK.TRANS64.TRYWAIT P1, [R3+URZ], R0 ;  /* 0x00000000030075a7 */ /* 0x000e64000802017f */
[----:B-1----:R-:W-:Y:S05]  /*1550*/  @!P1 BRA `(.L_x_21) ;  /* 0x000000ec00b49947 */ /* 0x002fea0003800000 */
.L_x_20:
[----:B------:R-:W-:-:S04]  /*1560*/  UISETP.LT.AND UP0, UPT, UR42, 0x1, UPT ;  /* 0x000000012a00788c */ /* 0x000fc8000bf01270 */
[----:B------:R-:W-:-:S06]  /*1570*/  USEL UR4, UR42, 0x1, UP0 ;  /* 0x000000012a047887 */ /* 0x000fcc0008000000 */
[----:B01----:R-:W-:Y:S01]  /*1580*/  IMAD.U32 R0, RZ, RZ, UR4 ;  /* 0x00000004ff007e24 */ /* 0x003fe2000f8e00ff */
[----:B------:R-:W-:Y:S05]  /*1590*/  WARPSYNC.ALL ;  /* 0x0000000000007948 */ /* 0x000fea0003800000 */
[----:B------:R-:W-:-:S04]  /*15a0*/  IADD3 R0, -R0, UR42, RZ ;  /* 0x0000002a00007c10 */ /* 0x000fc8000fffe1ff */
[----:B------:R-:W-:Y:S02]  /*15b0*/  ISETP.GE.AND P1, PT, R0, 0x1, PT ;  /* 0x000000010000780c */ /* 0x000fe40003f26270 */
[----:B------:R-:W-:Y:S01]  /*15c0*/  R2UR UR4, R5 ;  /* 0x00000000050472ca */ /* 0x000fe200000e0000 */
[----:B------:R-:W-:Y:S01]  /*15d0*/  ULOP3.LUT UR8, UR43, 0x10000, URZ, 0xfc, !UPT ;  /* 0x000100002b087892 */ /* 0x000fe2000f8efc3f */
[----:B------:R-:W-:Y:S01]  /*15e0*/  WARPGROUP.ARRIVE ;  /* 0x00000000000079c5 */ /* 0x000fe20000000000 */
[----:B------:R-:W-:Y:S01]  /*15f0*/  UMOV UR13, 0x40000040 ;  /* 0x40000040000d7882 */ /* 0x000fe20000000000 */
[----:B------:R-:W-:Y:S01]  /*1600*/  UMOV UR15, 0x40000040 ;  /* 0x40000040000f7882 */ /* 0x000fe20000000000 */
[----:B------:R-:W-:-:S07]  /*1610*/  UIMAD UR6, UR39, 0xc00, UR8 ;  /* 0x00000c00270678a4 */ /* 0x000fce000f8e0208 */
[----:B------:R-:W-:Y:S01]  /*1620*/  UMOV UR12, UR6 ;  /* 0x00000006000c7c82 */ /* 0x000fe20008000000 */
[----:B------:R-:W-:-:S04]  /*1630*/  UIADD3 UR4, UR4, 0x18100, URZ ;  /* 0x0001810004047890 */ /* 0x000fc8000fffe03f */
[----:B------:R-:W-:-:S04]  /*1640*/  USHF.R.U32.HI UR4, URZ, 0x4, UR4 ;  /* 0x000000043f047899 */ /* 0x000fc80008011604 */
[----:B------:R-:W-:-:S04]  /*1650*/  ULOP3.LUT UR4, UR4, 0x3fff, URZ, 0xc0, !UPT ;  /* 0x00003fff04047892 */ /* 0x000fc8000f8ec03f */
[----:B------:R-:W-:-:S04]  /*1660*/  ULOP3.LUT UR9, UR4, 0x10000, URZ, 0xfc, !UPT ;  /* 0x0001000004097892 */ /* 0x000fc8000f8efc3f */
[----:B------:R-:W-:-:S07]  /*1670*/  UIMAD UR4, UR39, 0xc00, UR9 ;  /* 0x00000c00270478a4 */ /* 0x000fce000f8e0209 */
[----:B------:R-:W-:Y:S02]  /*1680*/  UMOV UR14, UR4 ;  /* 0x00000004000e7c82 */ /* 0x000fe40008000000 */
[----:B------:R-:W-:Y:S01]  /*1690*/  HGMMA.64x192x16.F32.BF16 R120, gdesc[UR12], RZ, !UPT, gsb0 ;  /* 0x02e000000c7879f0 */ /* 0x000fe2000c0018ff */
[----:B------:R-:W-:Y:S01]  /*16a0*/  UIADD3 UR12, UR6, 0x400, URZ ;  /* 0x00000400060c7890 */ /* 0x000fe2000fffe03f */
[----:B------:R-:W-:Y:S01]  /*16b0*/  UMOV UR13, 0x40000040 ;  /* 0x40000040000d7882 */ /* 0x000fe20000000000 */
[----:B------:R-:W-:Y:S02]  /*16c0*/  WARPGROUP.DEPBAR.LE gsb0, 0x0 ;  /* 0x00008000000079c5 */ /* 0x000fe40000010000 */
[----:B------:R-:W-:-:S15]  /*16d0*/  WARPGROUP.ARRIVE ;  /* 0x00000000000079c5 */ /* 0x000fde0000000000 */
[----:B------:R-:W-:Y:S01]  /*16e0*/  HGMMA.64x192x16.F32.BF16 R24, gdesc[UR12], RZ, !UPT, gsb0 ;  /* 0x02e000000c1879f0 */ /* 0x000fe2000c0018ff */
[----:B------:R-:W-:Y:S02]  /*16f0*/  UIADD3 UR12, UR6, 0x2, URZ ;  /* 0x00000002060c7890 */ /* 0x000fe4000fffe03f */
[----:B------:R-:W-:Y:S01]  /*1700*/  UIADD3 UR14, UR4, 0x2, URZ ;  /* 0x00000002040e7890 */ /* 0x000fe2000fffe03f */
[----:B------:R-:W-:Y:S01]  /*1710*/  UMOV UR13, 0x40000040 ;  /* 0x40000040000d7882 */ /* 0x000fe20000000000 */
[----:B------:R-:W-:Y:S01]  /*1720*/  UMOV UR15, 0x40000040 ;  /* 0x40000040000f7882 */ /* 0x000fe20000000000 */
[----:B------:R-:W-:Y:S02]  /*1730*/  WARPGROUP.DEPBAR.LE gsb0, 0x0 ;  /* 0x00008000000079c5 */ /* 0x000fe40000010000 */
[----:B------:R-:W-:-:S12]  /*1740*/  WARPGROUP.ARRIVE ;  /* 0x00000000000079c5 */ /* 0x000fd80000000000 */
[----:B------:R-:W-:Y:S01]  /*1750*/  HGMMA.64x192x16.F32.BF16 R120, gdesc[UR12], R120, gsb0 ;  /* 0x02e000000c7879f0 */ /* 0x000fe20008001878 */
[----:B------:R-:W-:Y:S01]  /*1760*/  UIADD3 UR12, UR6, 0x402, URZ ;  /* 0x00000402060c7890 */ /* 0x000fe2000fffe03f */
[----:B------:R-:W-:Y:S01]  /*1770*/  UMOV UR13, 0x40000040 ;  /* 0x40000040000d7882 */ /* 0x000fe20000000000 */
[----:B------:R-:W-:Y:S02]  /*1780*/  WARPGROUP.DEPBAR.LE gsb0, 0x0 ;  /* 0x00008000000079c5 */ /* 0x000fe40000010000 */
[----:B------:R-:W-:-:S15]  /*1790*/  WARPGROUP.ARRIVE ;  /* 0x00000000000079c5 */ /* 0x000fde0000000000 */
[----:B------:R-:W-:Y:S01]  /*17a0*/  HGMMA.64x192x16.F32.BF16 R24, gdesc[UR12], R24, gsb0 ;  /* 0x02e000000c1879f0 */ /* 0x000fe20008001818 */
        /* <DEDUP_REMOVED lines=71> */
[----:B------:R-:W-:Y:S03]  /*1c20*/  HGMMA.64x192x16.F32.BF16 R24, gdesc[UR12], R24, gsb0 ;  /* 0x02e000000c1879f0 */ /* 0x000fe60008001818 */
[----:B------:R-:W-:Y:S02]  /*1c30*/  WARPGROUP.DEPBAR.LE gsb0, 0x0 ;  /* 0x00008000000079c5 */ /* 0x000fe40000010000 */
[----:B------:R-:W-:Y:S05]  /*1c40*/  @!P1 BRA `(.L_x_22) ;  /* 0x0000000800489947 */ /* 0x000fea0003800000 */
[----:B------:R-:W-:Y:S01]  /*1c50*/  UIADD3 UR10, UR39, 0x1, URZ ;  /* 0x00000001270a7890 */ /* 0x000fe2000fffe03f */
[----:B------:R-:W-:Y:S01]  /*1c60*/  R2UR UR15, R0 ;  /* 0x00000000000f72ca */ /* 0x000fe200000e0000 */
[----:B------:R-:W-:Y:S02]  /*1c70*/  UMOV UR12, UR39 ;  /* 0x00000027000c7c82 */ /* 0x000fe40008000000 */
[----:B------:R-:W-:-:S04]  /*1c80*/  UISETP.NE.AND UP0, UPT, UR10, 0x2, UPT ;  /* 0x000000020a00788c */ /* 0x000fc8000bf05270 */
[----:B------:R-:W-:Y:S02]  /*1c90*/  USEL UR11, URZ, 0x1, UP0 ;  /* 0x000000013f0b7887 */ /* 0x000fe40008000000 */
[----:B------:R-:W-:Y:S02]  /*1ca0*/  USEL UR10, UR10, URZ, UP0 ;  /* 0x0000003f0a0a7287 */ /* 0x000fe40008000000 */
[----:B------:R-:W-:-:S12]  /*1cb0*/  ULOP3.LUT UR11, UR38, UR11, URZ, 0x3c, !UPT ;  /* 0x0000000b260b7292 */ /* 0x000fd8000f8e3c3f */
.L_x_29:
[----:B------:R-:W-:Y:S05]  /*1cc0*/  @!P0 BRA `(.L_x_23) ;  /* 0x0000000000048947 */ /* 0x000fea0003800000 */
[----:B------:R-:W-:Y:S01]  /*1cd0*/  BPT.TRAP 0x1 ;  /* 0x000000040000795c */ /* 0x000fe20000300000 */
.L_x_23:
[----:B------:R-:W0:Y:S01]  /*1ce0*/  S2UR UR5, SR_CgaCtaId ;  /* 0x00000000000579c3 */ /* 0x000e220000008800 */
[----:B------:R-:W-:Y:S01]  /*1cf0*/  UMOV UR4, 0x400 ;  /* 0x0000040000047882 */ /* 0x000fe20000000000 */
[----:B------:R-:W-:Y:S01]  /*1d00*/  MOV R4, UR10 ;  /* 0x0000000a00047c02 */ /* 0x000fe20008000f00 */
[----:B------:R-:W-:-:S05]  /*1d10*/  IMAD.U32 R0, RZ, RZ, UR11 ;  /* 0x0000000bff007e24 */ /* 0x000fca000f8e00ff */
[----:B------:R-:W-:Y:S01]  /*1d20*/  SHF.L.U32 R0, R0, 0x1f, RZ ;  /* 0x0000001f00007819 */ /* 0x000fe200000006ff */
[----:B0-----:R-:W-:-:S06]  /*1d30*/  ULEA UR4, UR5, UR4, 0x18 ;  /* 0x0000000405047291 */ /* 0x001fcc000f8ec03f */
[----:B------:R-:W-:-:S04]  /*1d40*/  IMAD.U32 R5, RZ, RZ, UR4 ;  /* 0x00000004ff057e24 */ /* 0x000fc8000f8e00ff */
[----:B------:R-:W-:-:S04]  /*1d50*/  IMAD R3, R4, 0x8, R5 ;  /* 0x0000000804037824 */ /* 0x000fc800078e0205 */
[----:B------:R0:W1:Y:S01]  /*1d60*/  SYNCS.PHASECHK.TRANS64.TRYWAIT P1, [R3+URZ], R0 ;  /* 0x00000000030075a7 */ /* 0x000062000802017f */
[----:B------:R-:W-:Y:S05]  /*1d70*/  @!P0 BRA `(.L_x_24) ;  /* 0x0000000000048947 */ /* 0x000fea0003800000 */
[----:B------:R-:W-:Y:S01]  /*1d80*/  BPT.TRAP 0x1 ;  /* 0x000000040000795c */ /* 0x000fe20000300000 */
.L_x_24:
[----:B-1----:R-:W-:Y:S05]  /*1d90*/  @P1 BRA `(.L_x_25) ;  /* 0x0000000000081947 */ /* 0x002fea0003800000 */
[----:B------:R-:W1:Y:S02]  /*1da0*/  SYNCS.PHASECHK.TRANS64.TRYWAIT P1, [R3+URZ], R0 ;  /* 0x00000000030075a7 */ /* 0x000e64000802017f */
[----:B-1----:R-:W-:Y:S05]  /*1db0*/  @!P1 BRA `(.L_x_26) ;  /* 0x000000e400b09947 */ /* 0x002fea0003800000 */
.L_x_25:
[----:B------:R-:W-:Y:S01]  /*1dc0*/  UIMAD UR14, UR10, 0xc00, UR8 ;  /* 0x00000c000a0e78a4 */ /* 0x000fe2000f8e0208 */
[----:B------:R-:W-:Y:S01]  /*1dd0*/  WARPGROUP.ARRIVE ;  /* 0x00000000000079c5 */ /* 0x000fe20000000000 */
[----:B------:R-:W-:Y:S01]  /*1de0*/  UIMAD UR13, UR10, 0xc00, UR9 ;  /* 0x00000c000a0d78a4 */ /* 0x000fe2000f8e0209 */
[----:B------:R-:W-:Y:S01]  /*1df0*/  UMOV UR5, 0x40000040 ;  /* 0x4000004000057882 */ /* 0x000fe20000000000 */
[----:B------:R-:W-:-:S03]  /*1e00*/  UMOV UR7, 0x40000040 ;  /* 0x4000004000077882 */ /* 0x000fc60000000000 */
[----:B------:R-:W-:Y:S02]  /*1e10*/  UMOV UR4, UR14 ;  /* 0x0000000e00047c82 */ /* 0x000fe40008000000 */
[----:B------:R-:W-:Y:S02]  /*1e20*/  UMOV UR6, UR13 ;  /* 0x0000000d00067c82 */ /* 0x000fe40008000000 */
        /* <DEDUP_REMOVED lines=92> */
[----:B------:R-:W-:Y:S01]  /*23f0*/  BPT.TRAP 0x1 ;  /* 0x000000040000795c */ /* 0x000fe20000300000 */
.L_x_27:
[----:B------:R-:W-:Y:S01]  /*2400*/  ISETP.NE.AND P1, PT, R2, RZ, PT ;  /* 0x000000ff0200720c */ /* 0x000fe20003f25270 */
[----:B01----:R-:W-:Y:S01]  /*2410*/  IMAD.U32 R0, RZ, RZ, UR12 ;  /* 0x0000000cff007e24 */ /* 0x003fe2000f8e00ff */
[----:B------:R-:W-:-:S11]  /*2420*/  UISETP.GT.U32.AND UP0, UPT, UR40, 0x1, UPT ;  /* 0x000000012800788c */ /* 0x000fd6000bf04070 */
[----:B------:R-:W-:-:S04]  /*2430*/  @P1 IMAD R0, R0, 0x8, R5 ;  /* 0x0000000800001824 */ /* 0x000fc800078e0205 */
[----:B------:R-:W-:-:S05]  /*2440*/  @P1 VIADD R3, R0, 0x10 ;  /* 0x0000001000031836 */ /* 0x000fca0000000000 */
[----:B------:R-:W-:-:S04]  /*2450*/  @P1 PRMT R3, R16, 0x654, R3 ;  /* 0x0000065410031816 */ /* 0x000fc80000000003 */
[----:B------:R0:W-:Y:S01]  /*2460*/  @P1 SYNCS.ARRIVE.TRANS64.RED.A1T0 RZ, [R3+URZ], RZ ;  /* 0x000000ff03ff19a7 */ /* 0x0001e2000810043f */
[----:B------:R-:W-:-:S13]  /*2470*/  PLOP3.LUT P1, PT, PT, PT, UP0, 0x80, 0x0 ;  /* 0x000000000000781c */ /* 0x000fda0003f2f008 */
[----:B0-----:R-:W-:Y:S05]  /*2480*/  @P1 BRA `(.L_x_28) ;  /* 0x0000000000041947 */ /* 0x001fea0003800000 */
[----:B------:R-:W-:Y:S01]  /*2490*/  BPT.TRAP 0x1 ;  /* 0x000000040000795c */ /* 0x000fe20000300000 */
.L_x_28:
[----:B------:R-:W-:Y:S02]  /*24a0*/  UISETP.GT.AND UP2, UPT, UR15, 0x1, UPT ;  /* 0x000000010f00788c */ /* 0x000fe4000bf44270 */
[----:B------:R-:W-:Y:S02]  /*24b0*/  UIADD3 UR10, UR10, 0x1, URZ ;  /* 0x000000010a0a7890 */ /* 0x000fe4000fffe03f */
[----:B------:R-:W-:Y:S02]  /*24c0*/  UIADD3 UR12, UR12, 0x1, URZ ;  /* 0x000000010c0c7890 */ /* 0x000fe4000fffe03f */
[----:B------:R-:W-:Y:S01]  /*24d0*/  PLOP3.LUT P1, PT, PT, PT, UP2, 0x80, 0x0 ;  /* 0x000000000000781c */ /* 0x000fe20003f2f028 */
[----:B------:R-:W-:Y:S02]  /*24e0*/  UISETP.NE.AND UP0, UPT, UR10, 0x2, UPT ;  /* 0x000000020a00788c */ /* 0x000fe4000bf05270 */
[----:B------:R-:W-:Y:S02]  /*24f0*/  UIADD3 UR4, UR15, -0x1, URZ ;  /* 0xffffffff0f047890 */ /* 0x000fe4000fffe03f */
[----:B------:R-:W-:-:S02]  /*2500*/  UISETP.NE.AND UP1, UPT, UR12, 0x2, UPT ;  /* 0x000000020c00788c */ /* 0x000fc4000bf25270 */
[----:B------:R-:W-:Y:S02]  /*2510*/  USEL UR5, URZ, 0x1, UP0 ;  /* 0x000000013f057887 */ /* 0x000fe40008000000 */
[----:B------:R-:W-:Y:S02]  /*2520*/  USEL UR10, UR10, URZ, UP0 ;  /* 0x0000003f0a0a7287 */ /* 0x000fe40008000000 */
[----:B------:R-:W-:Y:S02]  /*2530*/  USEL UR12, UR12, URZ, UP1 ;  /* 0x0000003f0c0c7287 */ /* 0x000fe40008800000 */
[----:B------:R-:W-:Y:S01]  /*2540*/  ULOP3.LUT UR11, UR11, UR5, URZ, 0x3c, !UPT ;  /* 0x000000050b0b7292 */ /* 0x000fe2000f8e3c3f */
[----:B------:R-:W-:Y:S01]  /*2550*/  UMOV UR15, UR4 ;  /* 0x00000004000f7c82 */ /* 0x000fe20008000000 */
[----:B------:R-:W-:Y:S10]  /*2560*/  @P1 BRA `(.L_x_29) ;  /* 0xfffffff400d41947 */ /* 0x000ff4000383ffff */
.L_x_22:
[----:B------:R-:W0:Y:S02]  /*2570*/  LDC R0, c[0x0][0x28c] ;  /* 0x0000a300ff007b82 */ /* 0x000e240000000800 */
[----:B0-----:R-:W-:-:S13]  /*2580*/  ISETP.GE.AND P1, PT, R0, 0x1, PT ;  /* 0x000000010000780c */ /* 0x001fda0003f26270 */
[----:B------:R-:W-:Y:S05]  /*2590*/  @!P1 BRA `(.L_x_30) ;  /* 0x0000000000449947 */ /* 0x000fea0003800000 */
[----:B------:R-:W-:Y:S05]  /*25a0*/  @!P0 BRA `(.L_x_31) ;  /* 0x0000000000048947 */ /* 0x000fea0003800000 */
[----:B------:R-:W-:Y:S01]  /*25b0*/  BPT.TRAP 0x1 ;  /* 0x000000040000795c */ /* 0x000fe20000300000 */
.L_x_31:
[----:B------:R-:W-:Y:S01]  /*25c0*/  ISETP.NE.AND P0, PT, R2, RZ, PT ;  /* 0x000000ff0200720c */ /* 0x000fe20003f05270 */
[----:B------:R-:W-:-:S12]  /*25d0*/  UISETP.LT.AND UP1, UPT, UR42, 0x1, UPT ;  /* 0x000000012a00788c */ /* 0x000fd8000bf21270 */
[----:B------:R-:W-:-:S05]  /*25e0*/  VOTEU.ANY UP0, P0 ;  /* 0x00000000003f7886 */ /* 0x000fca0000000100 */
[----:B------:R-:W-:-:S04]  /*25f0*/  @UP0 USEL UR4, UR42, 0x1, UP1 ;  /* 0x000000012a040887 */ /* 0x000fc80008800000 */
[----:B------:R-:W-:Y:S02]  /*2600*/  @UP0 UIADD3 UR4, UR39, UR42, -UR4 ;  /* 0x0000002a27040290 */ /* 0x000fe4000fffe804 */
[----:B------:R-:W-:-:S04]  /*2610*/  UISETP.GT.U32.AND UP0, UPT, UR40, 0x1, UPT ;  /* 0x000000012800788c */ /* 0x000fc8000bf04070 */
[----:B------:R-:W-:-:S04]  /*2620*/  IMAD.U32 R0, RZ, RZ, UR4 ;  /* 0x00000004ff007e24 */ /* 0x000fc8000f8e00ff */
[----:B------:R-:W-:-:S05]  /*2630*/  @P0 IMAD.SHL.U32 R0, R0, 0x8, RZ ;  /* 0x0000000800000824 */ /* 0x000fca00078e00ff */
[----:B------:R-:W-:-:S04]  /*2640*/  @P0 LOP3.LUT R0, R0, 0x8, RZ, 0xc0, !PT ;  /* 0x0000000800000812 */ /* 0x000fc800078ec0ff */
[----:B------:R-:W-:-:S04]  /*2650*/  @P0 IADD3 R3, R5, 0x10, R0 ;  /* 0x0000001005030810 */ /* 0x000fc80007ffe000 */
[----:B------:R-:W-:-:S04]  /*2660*/  @P0 PRMT R3, R16, 0x654, R3 ;  /* 0x0000065410030816 */ /* 0x000fc80000000003 */
[----:B------:R0:W-:Y:S01]  /*2670*/  @P0 SYNCS.ARRIVE.TRANS64.RED.A1T0 RZ, [R3+URZ], RZ ;  /* 0x000000ff03ff09a7 */ /* 0x0001e2000810043f */
[----:B------:R-:W-:-:S13]  /*2680*/  PLOP3.LUT P0, PT, PT, PT, UP0, 0x80, 0x0 ;  /* 0x000000000000781c */ /* 0x000fda0003f0f008 */
[----:B0-----:R-:W-:Y:S05]  /*2690*/  @P0 BRA `(.L_x_30) ;  /* 0x0000000000040947 */ /* 0x001fea0003800000 */
[----:B------:R-:W-:Y:S01]  /*26a0*/  BPT.TRAP 0x1 ;  /* 0x000000040000795c */ /* 0x000fe20000300000 */
.L_x_30:
[----:B------:R-:W2:Y:S01]  /*26b0*/  LDL.LU R7, [R1] ;  /* 0x0000000001077983 */ /* 0x000ea20000300800 */
[----:B------:R-:W0:Y:S01]  /*26c0*/  LDC R9, c[0x0][0x288] ;  /* 0x0000a200ff097b82 */ /* 0x000e220000000800 */
[----:B------:R-:W-:Y:S01]  /*26d0*/  UIADD3 UR39, UR42, UR39, URZ ;  /* 0x000000272a277290 */ /* 0x000fe2000fffe03f */
[----:B------:R-:W-:Y:S01]  /*26e0*/  IMAD.MOV.U32 R217, RZ, RZ, RZ ;  /* 0x000000ffffd97224 */ /* 0x000fe200078e00ff */
[----:B------:R-:W1:Y:S01]  /*26f0*/  S2R R8, SR_TID.X ;  /* 0x0000000000087919 */ /* 0x000e620000002100 */
[----:B------:R-:W-:Y:S01]  /*2700*/  USHF.R.S32.HI UR9, URZ, 0x1f, UR41 ;  /* 0x0000001f3f097899 */ /* 0x000fe20008011429 */
[----:B------:R-:W-:Y:S01]  /*2710*/  IMAD.MOV.U32 R226, RZ, RZ, -0x1 ;  /* 0xffffffffffe27424 */ /* 0x000fe200078e00ff */
[----:B------:R-:W-:Y:S01]  /*2720*/  USHF.R.U32.HI UR4, URZ, 0x1, UR39 ;  /* 0x000000013f047899 */ /* 0x000fe20008011627 */
[----:B------:R-:W-:Y:S01]  /*2730*/  ULDC UR8, c[0x0][0x284] ;  /* 0x0000a10000087ab9 */ /* 0x000fe20000000800 */
[----:B------:R-:W-:Y:S02]  /*2740*/  ULDC.64 UR6, c[0x0][0x5d0] ;  /* 0x0001740000067ab9 */ /* 0x000fe40000000a00 */
[----:B------:R-:W-:-:S02]  /*2750*/  ULOP3.LUT UR4, UR4, 0x1, URZ, 0xc0, !UPT ;  /* 0x0000000104047892 */ /* 0x000fc4000f8ec03f */
[----:B------:R-:W-:Y:S02]  /*2760*/  UISETP.GT.U32.AND UP0, UPT, UR39, 0x1, UPT ;  /* 0x000000012700788c */ /* 0x000fe4000bf04070 */
[----:B------:R-:W-:Y:S02]  /*2770*/  UISETP.NE.U32.AND UP1, UPT, UR4, 0x1, UPT ;  /* 0x000000010400788c */ /* 0x000fe4000bf25070 */
[----:B------:R-:W-:Y:S02]  /*2780*/  UIMAD UR5, UR9, UR6, URZ ;  /* 0x00000006090572a4 */ /* 0x000fe4000f8e023f */
[----:B------:R-:W-:Y:S02]  /*2790*/  UISETP.LT.U32.AND UP0, UPT, UR42, 0x2, UP0 ;  /* 0x000000022a00788c */ /* 0x000fe40008701070 */
[----:B------:R-:W-:Y:S02]  /*27a0*/  UISETP.GT.U32.AND UP1, UPT, UR42, 0x1, !UP1 ;  /* 0x000000012a00788c */ /* 0x000fe4000cf24070 */
[----:B------:R-:W-:-:S02]  /*27b0*/  UIMAD UR5, UR41, UR7, UR5 ;  /* 0x00000007290572a4 */ /* 0x000fc4000f8e0205 */
[----:B------:R-:W-:Y:S02]  /*27c0*/  USEL UR4, URZ, 0x1, !UP1 ;  /* 0x000000013f047887 */ /* 0x000fe4000c800000 */
[----:B------:R-:W-:Y:S01]  /*27d0*/  ULOP3.LUT UR39, UR39, 0x1, URZ, 0xc0, !UPT ;  /* 0x0000000127277892 */ /* 0x000fe2000f8ec03f */
[--C-:B-1----:R-:W-:Y:S01]  /*27e0*/  SHF.R.U32.HI R0, RZ, 0x7, R8.reuse ;  /* 0x00000007ff007819 */ /* 0x102fe20000011608 */
[C---:B------:R-:W-:Y:S01]  /*27f0*/  IMAD.SHL.U32 R218, R8.reuse, 0x2, RZ ;  /* 0x0000000208da7824 */ /* 0x040fe200078e00ff */
[----:B------:R-:W-:Y:S02]  /*2800*/  SHF.R.U32.HI R3, RZ, 0x2, R8 ;  /* 0x00000002ff037819 */ /* 0x000fe40000011608 */
[----:B------:R-:W-:Y:S02]  /*2810*/  LOP3.LUT R4, R8, 0x60, RZ, 0xc0, !PT ;  /* 0x0000006008047812 */ /* 0x000fe400078ec0ff */
[----:B------:R-:W-:Y:S02]  /*2820*/  LOP3.LUT R0, R0, 0x1, RZ, 0xc0, !PT ;  /* 0x0000000100007812 */ /* 0x000fe400078ec0ff */
[----:B------:R-:W-:-:S02]  /*2830*/  LOP3.LUT R3, R3, 0x7, RZ, 0xc0, !PT ;  /* 0x0000000703037812 */ /* 0x000fc400078ec0ff */
[----:B------:R-:W-:Y:S02]  /*2840*/  SHF.R.U32.HI R4, RZ, 0x1, R4 ;  /* 0x00000001ff047819 */ /* 0x000fe40000011604 */
[----:B------:R-:W-:Y:S02]  /*2850*/  SHF.L.U32 R6, R0, 0x6, RZ ;  /* 0x0000000600067819 */ /* 0x000fe400000006ff */
[--C-:B------:R-:W-:Y:S02]  /*2860*/  IADD3 R5, RZ, -R4, -R3.reuse ;  /* 0x80000004ff057210 */ /* 0x100fe40007ffe803 */
[----:B------:R-:W-:-:S03]  /*2870*/  LOP3.LUT R3, R6, 0x40, R3, 0xe2, !PT ;  /* 0x0000004006037812 */ /* 0x000fc600078ee203 */
[----:B------:R-:W-:Y:S01]  /*2880*/  IMAD R6, R0, -0x40, R5 ;  /* 0xffffffc000067824 */ /* 0x000fe200078e0205 */
[----:B------:R-:W-:Y:S01]  /*2890*/  LOP3.LUT R216, R3, R4, RZ, 0xfc, !PT ;  /* 0x0000000403d87212 */ /* 0x000fe200078efcff */
[C---:B------:R-:W-:Y:S01]  /*28a0*/  IMAD R3, R23.reuse, 0xc0, RZ ;  /* 0x000000c017037824 */ /* 0x040fe200078e02ff */
[----:B------:R-:W-:Y:S01]  /*28b0*/  LOP3.LUT R0, R8, 0x3, RZ, 0xc0, !PT ;  /* 0x0000000308007812 */ /* 0x000fe200078ec0ff */
[----:B------:R-:W-:Y:S01]  /*28c0*/  IMAD.U32 R5, RZ, RZ, UR6 ;  /* 0x00000006ff057e24 */ /* 0x000fe2000f8e00ff */
[----:B------:R-:W-:Y:S01]  /*28d0*/  USEL UR6, URZ, 0x1, !UP0 ;  /* 0x000000013f067887 */ /* 0x000fe2000c000000 */
[----:B------:R-:W-:-:S03]  /*28e0*/  IMAD.WIDE R216, R23, 0xc0, R216 ;  /* 0x000000c017d87825 */ /* 0x000fc600078e02d8 */
[----:B------:R-:W-:Y:S01]  /*28f0*/  ULOP3.LUT UR38, UR4, UR38, UR6, 0x96, !UPT ;  /* 0x0000002604267292 */ /* 0x000fe2000f8e9606 */
[----:B0-----:R-:W-:Y:S01]  /*2900*/  IMAD R8, R0, -0x2, R9 ;  /* 0xfffffffe00087824 */ /* 0x001fe200078e0209 */
[----:B------:R-:W-:Y:S01]  /*2910*/  IADD3 R0, -R3, UR8, R6 ;  /* 0x0000000803007c10 */ /* 0x000fe2000fffe106 */
[----:B--2---:R-:W-:-:S05]  /*2920*/  IMAD R7, R7, 0xc0, RZ ;  /* 0x000000c007077824 */ /* 0x004fca00078e02ff */
[C---:B------:R-:W-:Y:S02]  /*2930*/  ISETP.GE.AND P0, PT, R7.reuse, R9, PT ;  /* 0x000000090700720c */ /* 0x040fe40003f06270 */
[----:B------:R-:W-:Y:S02]  /*2940*/  LOP3.LUT R218, R7, 0x6, R218, 0xf8, !PT ;  /* 0x0000000607da7812 */ /* 0x000fe400078ef8da */
[----:B------:R-:W-:Y:S01]  /*2950*/  ISETP.GE.OR P0, PT, R3, UR8, P0 ;  /* 0x0000000803007c0c */ /* 0x000fe20008706670 */
[----:B------:R-:W-:Y:S01]  /*2960*/  IMAD.IADD R3, R8, 0x1, -R7 ;  /* 0x0000000108037824 */ /* 0x000fe200078e0a07 */
[----:B------:R-:W-:-:S03]  /*2970*/  SHF.R.S32.HI R219, RZ, 0x1f, R218 ;  /* 0x0000001fffdb7819 */ /* 0x000fc600000114da */
[----:B------:R-:W-:-:S04]  /*2980*/  IMAD.WIDE.U32 R4, R5, UR41, R218 ;  /* 0x0000002905047c25 */ /* 0x000fc8000f8e00da */
[----:B------:R-:W-:-:S04]  /*2990*/  VIADD R5, R5, UR5 ;  /* 0x0000000505057c36 */ /* 0x000fc80008000000 */
[----:B------:R-:W-:Y:S05]  /*29a0*/  @P0 BRA `(.L_x_32) ;  /* 0x000000bc00600947 */ /* 0x000fea0003800000 */
[----:B-----5:R-:W-:Y:S01]  /*29b0*/  FSETP.NEU.AND P1, PT, R22, RZ, PT ;  /* 0x000000ff1600720b */ /* 0x020fe20003f2d000 */
[----:B------:R-:W-:Y:S01]  /*29c0*/  ULDC.64 UR4, c[0x0][0x5c8] ;  /* 0x0001720000047ab9 */ /* 0x000fe20000000a00 */
[----:B------:R-:W-:Y:S01]  /*29d0*/  ISETP.GT.AND P3, PT, R0, RZ, PT ;  /* 0x000000ff0000720c */ /* 0x000fe20003f64270 */
[----:B------:R-:W-:Y:S01]  /*29e0*/  IMAD R7, R217, UR4, RZ ;  /* 0x00000004d9077c24 */ /* 0x000fe2000f8e02ff */
[----:B------:R-:W-:Y:S01]  /*29f0*/  BSSY B0, `(.L_x_32) ;  /* 0x0000bd3000007945 */ /* 0x000fe20003800000 */
[----:B------:R-:W-:Y:S01]  /*2a00*/  IMAD.WIDE.U32 R4, R216, UR4, R4 ;  /* 0x00000004d8047c25 */ /* 0x000fe2000f8e0004 */
[----:B------:R-:W-:-:S03]  /*2a10*/  ISETP.GT.AND P0, PT, R3, RZ, P3 ;  /* 0x000000ff0300720c */ /* 0x000fc60001f04270 */
[----:B------:R-:W-:-:S04]  /*2a20*/  IMAD R7, R216, UR5, R7 ;  /* 0x00000005d8077c24 */ /* 0x000fc8000f8e0207 */
[----:B------:R-:W-:Y:S01]  /*2a30*/  IMAD.IADD R223, R5, 0x1, R7 ;  /* 0x0000000105df7824 */ /* 0x000fe200078e0207 */
[----:B------:R-:W-:Y:S06]  /*2a40*/  @!P1 BRA `(.L_x_33) ;  /* 0x0000008400749947 */ /* 0x000fec0003800000 */
[----:B------:R-:W0:Y:S01]  /*2a50*/  LDC.64 R20, c[0x0][0x5b8] ;  /* 0x00016e00ff147b82 */ /* 0x000e220000000a00 */
[----:B------:R-:W-:-:S07]  /*2a60*/  ULDC.64 UR6, c[0x0][0x5c0] ;  /* 0x0001700000067ab9 */ /* 0x000fce0000000a00 */
[----:B------:R-:W1:Y:S08]  /*2a70*/  LDC.64 R14, c[0x0][0x5b0] ;  /* 0x00016c00ff0e7b82 */ /* 0x000e700000000a00 */
[----:B------:R-:W2:Y:S01]  /*2a80*/  LDC.64 R12, c[0x0][0x5a8] ;  /* 0x00016a00ff0c7b82 */ /* 0x000ea20000000a00 */
[C---:B0-----:R-:W-:Y:S02]  /*2a90*/  IMAD R6, R20.reuse, UR9, RZ ;  /* 0x0000000914067c24 */ /* 0x041fe4000f8e02ff */
[----:B------:R-:W-:-:S04]  /*2aa0*/  IMAD.WIDE.U32 R10, R20, UR41, R218 ;  /* 0x00000029140a7c25 */ /* 0x000fc8000f8e00da */
[----:B------:R-:W-:Y:S01]  /*2ab0*/  IMAD R21, R21, UR41, R6 ;  /* 0x0000002915157c24 */ /* 0x000fe2000f8e0206 */
[----:B------:R-:W-:Y:S01]  /*2ac0*/  MOV R8, R10 ;  /* 0x0000000a00087202 */ /* 0x000fe20000000f00 */
[-C--:B-1----:R-:W-:Y:S02]  /*2ad0*/  IMAD R222, R217, R14.reuse, RZ ;  /* 0x0000000ed9de7224 */ /* 0x082fe400078e02ff */
[----:B------:R-:W-:Y:S02]  /*2ae0*/  IMAD.IADD R9, R11, 0x1, R21 ;  /* 0x000000010b097824 */ /* 0x000fe400078e0215 */
[C---:B------:R-:W-:Y:S02]  /*2af0*/  IMAD R222, R216.reuse, R15, R222 ;  /* 0x0000000fd8de7224 */ /* 0x040fe400078e02de */
[----:B------:R-:W-:-:S04]  /*2b00*/  IMAD.WIDE.U32 R6, R216, R14, R8 ;  /* 0x0000000ed8067225 */ /* 0x000fc800078e0008 */
[----:B------:R-:W-:Y:S01]  /*2b10*/  IMAD.IADD R5, R7, 0x1, R222 ;  /* 0x0000000107057824 */ /* 0x000fe200078e02de */
[----:B--2---:R-:W-:-:S04]  /*2b20*/  LEA R220, P1, R6, R12, 0x1 ;  /* 0x0000000c06dc7211 */ /* 0x004fc800078208ff */
[----:B------:R-:W-:-:S05]  /*2b30*/  LEA.HI.X R221, R6, R13, R5, 0x1, P1 ;  /* 0x0000000d06dd7211 */ /* 0x000fca00008f0c05 */
[----:B------:R-:W2:Y:S01]  /*2b40*/  @P0 LDG.E.LTC128B.U16 R23, desc[UR36][R220.64] ;  /* 0x00000024dc170981 */ /* 0x000ea2000c1e1520 */
[C---:B------:R-:W-:Y:S01]  /*2b50*/  LEA R6, P1, R4.reuse, UR6, 0x1 ;  /* 0x0000000604067c11 */ /* 0x040fe2000f8208ff */
[----:B------:R-:W-:Y:S03]  /*2b60*/  BSSY B1, `(.L_x_34) ;  /* 0x0000011000017945 */ /* 0x000fe60003800000 */
[----:B------:R-:W-:Y:S01]  /*2b70*/  LEA.HI.X R7, R4, UR7, R223, 0x1, P1 ;  /* 0x0000000704077c11 */ /* 0x000fe200088f0cdf */
[----:B--2---:R-:W-:-:S04]  /*2b80*/  IMAD.U32 R5, R23, 0x10000, RZ ;  /* 0x0001000017057824 */ /* 0x004fc800078e00ff */
[----:B------:R-:W-:-:S04]  /*2b90*/  FMUL R5, R5, R22 ;  /* 0x0000001605057220 */ /* 0x000fc80000400000 */
[----:B------:R-:W-:-:S05]  /*2ba0*/  FFMA R5, R120, R19, R5 ;  /* 0x0000001378057223 */ /* 0x000fca0000000005 */
[----:B------:R-:W-:-:S04]  /*2bb0*/  F2FP.BF16.F32.PACK_AB R5, RZ, R5 ;  /* 0x00000005ff05723e */ /* 0x000fc800000010ff */
[----:B------:R-:W-:Y:S01]  /*2bc0*/  PRMT R120, R5, 0x7610, R120 ;  /* 0x0000761005787816 */ /* 0x000fe20000000078 */
[----:B------:R-:W-:-:S04]  /*2bd0*/  IMAD.WIDE.U32 R4, R216, R14, R218 ;  /* 0x0000000ed8047225 */ /* 0x000fc800078e00da */
[----:B------:R-:W-:Y:S01]  /*2be0*/  IMAD.IADD R5, R222, 0x1, R5 ;  /* 0x00000001de057824 */ /* 0x000fe200078e0205 */
[----:B------:R0:W-:Y:S01]  /*2bf0*/  @P0 STG.E.U16 desc[UR36][R6.64], R120 ;  /* 0x0000007806000986 */ /* 0x0001e2000c101524 */
[----:B------:R-:W-:-:S04]  /*2c00*/  IMAD.WIDE.U32 R220, R20, UR41, R4 ;  /* 0x0000002914dc7c25 */ /* 0x000fc8000f8e0004 */
[----:B------:R-:W-:Y:S01]  /*2c10*/  IMAD.IADD R5, R21, 0x1, R221 ;  /* 0x0000000115057824 */ /* 0x000fe200078e02dd */
[----:B------:R-:W-:-:S04]  /*2c20*/  LEA R4, P0, R220, R12, 0x1 ;  /* 0x0000000cdc047211 */ /* 0x000fc800078008ff */
[----:B------:R-:W-:Y:S02]  /*2c30*/  LEA.HI.X R5, R220, R13, R5, 0x1, P0 ;  /* 0x0000000ddc057211 */ /* 0x000fe400000f0c05 */
[----:B------:R-:W-:-:S13]  /*2c40*/  ISETP.GT.AND P0, PT, R3, 0x1, P3 ;  /* 0x000000010300780c */ /* 0x000fda0001f04270 */
[----:B0-----:R-:W-:Y:S05]  /*2c50*/  @!P0 BRA `(.L_x_35) ;  /* 0x0000000000048947 */ /* 0x001fea0003800000 */
[----:B------:R0:W5:Y:S02]  /*2c60*/  LDG.E.LTC128B.U16 R23, desc[UR36][R4.64+0x2] ;  /* 0x0000022404177981 */ /* 0x000164000c1e1520 */
.L_x_35:
[----:B------:R-:W-:Y:S05]  /*2c70*/  BSYNC B1 ;  /* 0x0000000000017941 */ /* 0x000fea0003800000 */
.L_x_34:
[----:B-----5:R-:W-:Y:S02]  /*2c80*/  IMAD.U32 R221, R23, 0x10000, RZ ;  /* 0x0001000017dd7824 */ /* 0x020fe400078e00ff */
[----:B------:R-:W-:Y:S02]  /*2c90*/  IMAD.SHL.U32 R220, R14, 0x8, RZ ;  /* 0x000000080edc7824 */ /* 0x000fe400078e00ff */
[----:B------:R-:W-:-:S04]  /*2ca0*/  FMUL R120, R221, R22 ;  /* 0x00000016dd787220 */ /* 0x000fc80000400000 */
[----:B------:R-:W-:-:S05]  /*2cb0*/  FFMA R120, R121, R19, R120 ;  /* 0x0000001379787223 */ /* 0x000fca0000000078 */
[----:B------:R-:W-:-:S04]  /*2cc0*/  F2FP.BF16.F32.PACK_AB R120, RZ, R120 ;  /* 0x00000078ff78723e */ /* 0x000fc800000010ff */
[----:B------:R-:W-:-:S05]  /*2cd0*/  PRMT R221, R120, 0x7610, R221 ;  /* 0x0000761078dd7816 */ /* 0x000fca00000000dd */
[----:B------:R1:W-:Y:S01]  /*2ce0*/  @P0 STG.E.U16 desc[UR36][R6.64+0x2], R221 ;  /* 0x000002dd06000986 */ /* 0x0003e2000c101524 */
[----:B------:R-:W-:-:S04]  /*2cf0*/  ISETP.GT.AND P0, PT, R0, 0x8, PT ;  /* 0x000000080000780c */ /* 0x000fc80003f04270 */
[----:B------:R-:W-:Y:S02]  /*2d00*/  ISETP.GT.AND P1, PT, R3, RZ, P0 ;  /* 0x000000ff0300720c */ /* 0x000fe40000724270 */
[----:B-1----:R-:W-:-:S03]  /*2d10*/  SHF.L.U64.HI R221, R14, 0x3, R15 ;  /* 0x000000030edd7819 */ /* 0x002fc6000001020f */
[----:B------:R-:W-:-:S04]  /*2d20*/  IMAD.WIDE.U32 R120, R216, R14, R220 ;  /* 0x0000000ed8787225 */ /* 0x000fc800078e00dc */
[----:B------:R-:W-:Y:S01]  /*2d30*/  IMAD.IADD R121, R222, 0x1, R121 ;  /* 0x00000001de797824 */ /* 0x000fe200078e0279 */
[----:B------:R-:W-:-:S05]  /*2d40*/  IADD3 R223, P2, R10, R120, RZ ;  /* 0x000000780adf7210 */ /* 0x000fca0007f5e0ff */
[----:B------:R-:W-:Y:S01]  /*2d50*/  IMAD.X R224, R121, 0x1, R9, P2 ;  /* 0x0000000179e07824 */ /* 0x000fe200010e0609 */
[----:B------:R-:W-:-:S04]  /*2d60*/  LEA R222, P2, R223, R12, 0x1 ;  /* 0x0000000cdfde7211 */ /* 0x000fc800078408ff */
[----:B------:R-:W-:-:S05]  /*2d70*/  LEA.HI.X R223, R223, R13, R224, 0x1, P2 ;  /* 0x0000000ddfdf7211 */ /* 0x000fca00010f0ce0 */
[----:B------:R1:W2:Y:S01]  /*2d80*/  @P1 LDG.E.LTC128B.U16 R23, desc[UR36][R222.64] ;  /* 0x00000024de171981 */ /* 0x0002a2000c1e1520 */
[----:B------:R-:W-:Y:S01]  /*2d90*/  IMAD.U32 R224, RZ, RZ, UR4 ;  /* 0x00000004ffe07e24 */ /* 0x000fe2000f8e00ff */
[----:B------:R-:W-:Y:S01]  /*2da0*/  BSSY B1, `(.L_x_36) ;  /* 0x0000015000017945 */ /* 0x000fe20003800000 */
[----:B-1----:R-:W-:-:S04]  /*2db0*/  IADD3 R222, P2, R218, R120, RZ ;  /* 0x00000078dade7210 */ /* 0x002fc80007f5e0ff */
[----:B------:R-:W-:-:S03]  /*2dc0*/  IADD3.X R223, R219, R121, RZ, P2, !PT ;  /* 0x00000079dbdf7210 */ /* 0x000fc600017fe4ff */
[----:B------:R-:W-:-:S04]  /*2dd0*/  IMAD.WIDE.U32 R222, R20, UR41, R222 ;  /* 0x0000002914de7c25 */ /* 0x000fc8000f8e00de */
[----:B------:R-:W-:Y:S01]  /*2de0*/  IMAD.IADD R121, R21, 0x1, R223 ;  /* 0x0000000115797824 */ /* 0x000fe200078e02df */
[----:B------:R-:W-:Y:S01]  /*2df0*/  LEA R120, P2, R222, R12, 0x1 ;  /* 0x0000000cde787211 */ /* 0x000fe200078408ff */
[----:B------:R-:W-:-:S03]  /*2e00*/  IMAD.U32 R223, RZ, RZ, UR5 ;  /* 0x00000005ffdf7e24 */ /* 0x000fc6000f8e00ff */
[----:B------:R-:W-:Y:S02]  /*2e10*/  LEA.HI.X R121, R222, R13, R121, 0x1, P2 ;  /* 0x0000000dde797211 */ /* 0x000fe400010f0c79 */
[----:B------:R-:W-:Y:S01]  /*2e20*/  SHF.L.U64.HI R224, R224, 0x4, R223 ;  /* 0x00000004e0e07819 */ /* 0x000fe200000102df */
[----:B--2---:R-:W-:-:S04]  /*2e30*/  IMAD.U32 R225, R23, 0x10000, RZ ;  /* 0x0001000017e17824 */ /* 0x004fc800078e00ff */
[----:B------:R-:W-:-:S04]  /*2e40*/  FMUL R225, R225, R22 ;  /* 0x00000016e1e17220 */ /* 0x000fc80000400000 */
[----:B------:R-:W-:Y:S01]  /*2e50*/  FFMA R122, R122, R19, R225 ;  /* 0x000000137a7a7223 */ /* 0x000fe200000000e1 */
[----:B------:R-:W-:-:S04]  /*2e60*/  IMAD.U32 R225, RZ, RZ, UR4 ;  /* 0x00000004ffe17e24 */ /* 0x000fc8000f8e00ff */
[----:B------:R-:W-:Y:S01]  /*2e70*/  IMAD.SHL.U32 R225, R225, 0x10, RZ ;  /* 0x00000010e1e17824 */ /* 0x000fe200078e00ff */
[----:B------:R-:W-:-:S04]  /*2e80*/  F2FP.BF16.F32.PACK_AB R122, RZ, R122 ;  /* 0x0000007aff7a723e */ /* 0x000fc800000010ff */
[----:B------:R-:W-:-:S05]  /*2e90*/  IADD3 R222, P2, R225, R6, RZ ;  /* 0x00000006e1de7210 */ /* 0x000fca0007f5e0ff */
[----:B------:R-:W-:-:S05]  /*2ea0*/  IMAD.X R223, R224, 0x1, R7, P2 ;  /* 0x00000001e0df7824 */ /* 0x000fca00010e0607 */
[----:B------:R1:W-:Y:S01]  /*2eb0*/  @P1 STG.E.U16 desc[UR36][R222.64], R122 ;  /* 0x0000007ade001986 */ /* 0x0003e2000c101524 */
[----:B------:R-:W-:-:S13]  /*2ec0*/  ISETP.GT.AND P1, PT, R3, 0x1, P0 ;  /* 0x000000010300780c */ /* 0x000fda0000724270 */
[----:B-1----:R-:W-:Y:S05]  /*2ed0*/  @!P1 BRA `(.L_x_37) ;  /* 0x0000000000049947 */ /* 0x002fea0003800000 */
[----:B------:R1:W5:Y:S02]  /*2ee0*/  LDG.E.LTC128B.U16 R23, desc[UR36][R120.64+0x2] ;  /* 0x0000022478177981 */ /* 0x000364000c1e1520 */
.L_x_37:
[----:B------:R-:W-:Y:S05]  /*2ef0*/  BSYNC B1 ;  /* 0x0000000000017941 */ /* 0x000fea0003800000 */
.L_x_36:
[----:B-----5:R-:W-:Y:S01]  /*2f00*/  IMAD.U32 R227, R23, 0x10000, RZ ;  /* 0x0001000017e37824 */ /* 0x020fe200078e00ff */
[----:B------:R-:W-:Y:S01]  /*2f10*/  ISETP.GT.AND P2, PT, R3, 0x8, P3 ;  /* 0x000000080300780c */ /* 0x000fe20001f44270 */
[----:B------:R-:W-:Y:S02]  /*2f20*/  BSSY B1, `(.L_x_38) ;  /* 0x000000a000017945 */ /* 0x000fe40003800000 */
[----:B------:R-:W-:-:S04]  /*2f30*/  FMUL R122, R227, R22 ;  /* 0x00000016e37a7220 */ /* 0x000fc80000400000 */
[----:B------:R-:W-:Y:S01]  /*2f40*/  FFMA R122, R123, R19, R122 ;  /* 0x000000137b7a7223 */ /* 0x000fe2000000007a */
[----:B------:R-:W-:-:S04]  /*2f50*/  @P1 IMAD.MOV.U32 R123, RZ, RZ, R223 ;  /* 0x000000ffff7b1224 */ /* 0x000fc800078e00df */
[----:B------:R-:W-:-:S04]  /*2f60*/  F2FP.BF16.F32.PACK_AB R122, RZ, R122 ;  /* 0x0000007aff7a723e */ /* 0x000fc800000010ff */
[----:B------:R-:W-:Y:S02]  /*2f70*/  PRMT R227, R122, 0x7610, R227 ;  /* 0x000076107ae37816 */ /* 0x000fe400000000e3 */
[----:B------:R-:W-:-:S05]  /*2f80*/  @P1 MOV R122, R222 ;  /* 0x000000de007a1202 */ /* 0x000fca0000000f00 */
[----:B------:R2:W-:Y:S01]  /*2f90*/  @P1 STG.E.U16 desc[UR36][R122.64+0x2], R227 ;  /* 0x000002e37a001986 */ /* 0x0005e2000c101524 */
[----:B------:R-:W-:Y:S05]  /*2fa0*/  @!P2 BRA `(.L_x_39) ;  /* 0x000000000004a947 */ /* 0x000fea0003800000 */
[----:B------:R3:W5:Y:S02]  /*2fb0*/  LDG.E.LTC128B.U16 R23, desc[UR36][R4.64+0x10] ;  /* 0x0000102404177981 */ /* 0x000764000c1e1520 */
.L_x_39:
[----:B------:R-:W-:Y:S05]  /*2fc0*/  BSYNC B1 ;  /* 0x0000000000017941 */ /* 0x000fea0003800000 */
.L_x_38:
[----:B--2--5:R-:W-:Y:S01]  /*2fd0*/  IMAD.U32 R123, R23, 0x10000, RZ ;  /* 0x00010000177b7824 */ /* 0x024fe200078e00ff */
[----:B------:R-:W-:Y:S01]  /*2fe0*/  ISETP.GT.AND P1, PT, R3, 0x9, P3 ;  /* 0x000000090300780c */ /* 0x000fe20001f24270 */
[----:B------:R-:W-:Y:S02]  /*2ff0*/  BSSY B1, `(.L_x_40) ;  /* 0x0000007000017945 */ /* 0x000fe40003800000 */
[----:B------:R-:W-:-:S04]  /*3000*/  FMUL R123, R123, R22 ;  /* 0x000000167b7b7220 */ /* 0x000fc80000400000 */
[----:B------:R-:W-:-:S05]  /*3010*/  FFMA R123, R124, R19, R123 ;  /* 0x000000137c7b7223 */ /* 0x000fca000000007b */
[----:B------:R-:W-:-:S05]  /*3020*/  F2FP.BF16.F32.PACK_AB R123, RZ, R123 ;  /* 0x0000007bff7b723e */ /* 0x000fca00000010ff */
[----:B------:R2:W-:Y:S01]  /*3030*/  @P2 STG.E.U16 desc[UR36][R6.64+0x10], R123 ;  /* 0x0000107b06002986 */ /* 0x0005e2000c101524 */
[----:B------:R-:W-:Y:S05]  /*3040*/  @!P1 BRA `(.L_x_41) ;  /* 0x0000000000049947 */ /* 0x000fea0003800000 */
[----:B------:R4:W5:Y:S02]  /*3050*/  LDG.E.LTC128B.U16 R23, desc[UR36][R4.64+0x12] ;  /* 0x0000122404177981 */ /* 0x000964000c1e1520 */
.L_x_41:
[----:B------:R-:W-:Y:S05]  /*3060*/  BSYNC B1 ;  /* 0x0000000000017941 */ /* 0x000fea0003800000 */
.L_x_40:
        /* <DEDUP_REMOVED lines=9> */
.L_x_43:
[----:B------:R-:W-:Y:S05]  /*3100*/  BSYNC B1 ;  /* 0x0000000000017941 */ /* 0x000fea0003800000 */
.L_x_42:
[----:B-----5:R-:W-:Y:S01]  /*3110*/  IMAD.U32 R123, R23, 0x10000, RZ ;  /* 0x00010000177b7824 */ /* 0x020fe200078e00ff */
[----:B------:R-:W-:Y:S01]  /*3120*/  ISETP.GT.AND P1, PT, R3, 0x9, P0 ;  /* 0x000000090300780c */ /* 0x000fe20000724270 */
[----:B--2---:R-:W-:Y:S01]  /*3130*/  @P2 IMAD.MOV.U32 R122, RZ, RZ, R222 ;  /* 0x000000ffff7a2224 */ /* 0x004fe200078e00de */
[----:B------:R-:W-:Y:S01]  /*3140*/  BSSY B1, `(.L_x_44) ;  /* 0x0000009000017945 */ /* 0x000fe20003800000 */
[----:B------:R-:W-:-:S04]  /*3150*/  FMUL R123, R123, R22 ;  /* 0x000000167b7b7220 */ /* 0x000fc80000400000 */
[----:B------:R-:W-:-:S05]  /*3160*/  FFMA R123, R126, R19, R123 ;  /* 0x000000137e7b7223 */ /* 0x000fca000000007b */
[----:B------:R-:W-:-:S04]  /*3170*/  F2FP.BF16.F32.PACK_AB R123, RZ, R123 ;  /* 0x0000007bff7b723e */ /* 0x000fc800000010ff */
[----:B------:R-:W-:Y:S01]  /*3180*/  PRMT R124, R123, 0x7610, R124 ;  /* 0x000076107b7c7816 */ /* 0x000fe2000000007c */
[----:B------:R-:W-:-:S05]  /*3190*/  @P2 IMAD.MOV.U32 R123, RZ, RZ, R223 ;  /* 0x000000ffff7b2224 */ /* 0x000fca00078e00df */
[----:B------:R2:W-:Y:S01]  /*31a0*/  @P2 STG.E.U16 desc[UR36][R122.64+0x10], R124 ;  /* 0x0000107c7a002986 */ /* 0x0005e2000c101524 */
[----:B------:R-:W-:Y:S05]  /*31b0*/  @!P1 BRA `(.L_x_45) ;  /* 0x0000000000049947 */ /* 0x000fea0003800000 */
[----:B------:R0:W5:Y:S02]  /*31c0*/  LDG.E.LTC128B.U16 R23, desc[UR36][R120.64+0x12] ;  /* 0x0000122478177981 */ /* 0x000164000c1e1520 */
.L_x_45:
[----:B------:R-:W-:Y:S05]  /*31d0*/  BSYNC B1 ;  /* 0x0000000000017941 */ /* 0x000fea0003800000 */
.L_x_44:
[----:B--2--5:R-:W-:Y:S01]  /*31e0*/  IMAD.U32 R123, R23, 0x10000, RZ ;  /* 0x00010000177b7824 */ /* 0x024fe200078e00ff */
[----:B------:R-:W-:Y:S01]  /*31f0*/  ISETP.GT.AND P2, PT, R3, 0x10, P3 ;  /* 0x000000100300780c */ /* 0x000fe20001f44270 */
[----:B------:R-:W-:Y:S02]  /*3200*/  BSSY B1, `(.L_x_46) ;  /* 0x000000a000017945 */ /* 0x000fe40003800000 */
[----:B------:R-:W-:Y:S01]  /*3210*/  FMUL R122, R123, R22 ;  /* 0x000000167b7a7220 */ /* 0x000fe20000400000 */
[----:B------:R-:W-:-:S03]  /*3220*/  @P1 MOV R123, R223 ;  /* 0x000000df007b1202 */ /* 0x000fc60000000f00 */
[----:B------:R-:W-:-:S05]  /*3230*/  FFMA R122, R127, R19, R122 ;  /* 0x000000137f7a7223 */ /* 0x000fca000000007a */
[----:B------:R-:W-:-:S04]  /*3240*/  F2FP.BF16.F32.PACK_AB R122, RZ, R122 ;  /* 0x0000007aff7a723e */ /* 0x000fc800000010ff */
[----:B------:R-:W-:Y:S01]  /*3250*/  PRMT R124, R122, 0x7610, R124 ;  /* 0x000076107a7c7816 */ /* 0x000fe2000000007c */
[----:B------:R-:W-:-:S05]  /*3260*/  @P1 IMAD.MOV.U32 R122, RZ, RZ, R222 ;  /* 0x000000ffff7a1224 */ /* 0x000fca00078e00de */
[----:B------:R2:W-:Y:S01]  /*3270*/  @P1 STG.E.U16 desc[UR36][R122.64+0x12], R124 ;  /* 0x0000127c7a001986 */ /* 0x0005e2000c101524 */
[----:B------:R-:W-:Y:S05]  /*3280*/  @!P2 BRA `(.L_x_47) ;  /* 0x000000000004a947 */ /* 0x000fea0003800000 */
[----:B------:R0:W5:Y:S02]  /*3290*/  LDG.E.LTC128B.U16 R23, desc[UR36][R4.64+0x20] ;  /* 0x0000202404177981 */ /* 0x000164000c1e1520 */
.L_x_47:
[----:B------:R-:W-:Y:S05]  /*32a0*/  BSYNC B1 ;  /* 0x0000000000017941 */ /* 0x000fea0003800000 */
.L_x_46:
        /* <DEDUP_REMOVED lines=9> */
.L_x_49:
[----:B------:R-:W-:Y:S05]  /*3340*/  BSYNC B1 ;  /* 0x0000000000017941 */ /* 0x000fea0003800000 */
.L_x_48:
        /* <DEDUP_REMOVED lines=9> */
.L_x_51:
[----:B------:R-:W-:Y:S05]  /*33e0*/  BSYNC B1 ;  /* 0x0000000000017941 */ /* 0x000fea0003800000 */
.L_x_50:
        /* <DEDUP_REMOVED lines=12> */
.L_x_53:
[----:B------:R-:W-:Y:S05]  /*34b0*/  BSYNC B1 ;  /* 0x0000000000017941 */ /* 0x000fea0003800000 */
.L_x_52:
[----:B--2--5:R-:W-:Y:S01]  /*34c0*/  IMAD.U32 R123, R23, 0x10000, RZ ;  /* 0x00010000177b7824 */ /* 0x024fe200078e00ff */
[----:B------:R-:W-:Y:S01]  /*34d0*/  ISETP.GT.AND P2, PT, R3, 0x18, P3 ;  /* 0x000000180300780c */ /* 0x000fe20001f44270 */
[----:B------:R-:W-:Y:S02]  /*34e0*/  BSSY B1, `(.L_x_54) ;  /* 0x000000a000017945 */ /* 0x000fe40003800000 */
[----:B------:R-:W-:Y:S01]  /*34f0*/  FMUL R122, R123, R22 ;  /* 0x000000167b7a7220 */ /* 0x000fe20000400000 */
[----:B------:R-:W-:-:S03]  /*3500*/  @P1 IMAD.MOV.U32 R123, RZ, RZ, R223 ;  /* 0x000000ffff7b1224 */ /* 0x000fc600078e00df */
[----:B------:R-:W-:-:S05]  /*3510*/  FFMA R122, R131, R19, R122 ;  /* 0x00000013837a7223 */ /* 0x000fca000000007a */
[----:B------:R-:W-:-:S04]  /*3520*/  F2FP.BF16.F32.PACK_AB R122, RZ, R122 ;  /* 0x0000007aff7a723e */ /* 0x000fc800000010ff */
[----:B------:R-:W-:Y:S01]  /*3530*/  PRMT R124, R122, 0x7610, R124 ;  /* 0x000076107a7c7816 */ /* 0x000fe2000000007c */
[----:B------:R-:W-:-:S05]  /*3540*/  @P1 IMAD.MOV.U32 R122, RZ, RZ, R222 ;  /* 0x000000ffff7a1224 */ /* 0x000fca00078e00de */
[----:B------:R2:W-:Y:S01]  /*3550*/  @P1 STG.E.U16 desc[UR36][R122.64+0x22], R124 ;  /* 0x0000227c7a001986 */ /* 0x0005e2000c101524 */
[----:B------:R-:W-:Y:S05]  /*3560*/  @!P2 BRA `(.L_x_55) ;  /* 0x000000000004a947 */ /* 0x000fea0003800000 */
[----:B------:R0:W5:Y:S02]  /*3570*/  LDG.E.LTC128B.U16 R23, desc[UR36][R4.64+0x30] ;  /* 0x0000302404177981 */ /* 0x000164000c1e1520 */
.L_x_55:
[----:B------:R-:W-:Y:S05]  /*3580*/  BSYNC B1 ;  /* 0x0000000000017941 */ /* 0x000fea0003800000 */
.L_x_54:
[----:B--2--5:R-:W-:Y:S01]  /*3590*/  SHF.L.U32 R123, R23, 0x10, RZ ;  /* 0x00000010177b7819 */ /* 0x024fe200000006ff */
[----:B------:R-:W-:Y:S01]  /*35a0*/  BSSY B1, `(.L_x_56) ;  /* 0x0000008000017945 */ /* 0x000fe20003800000 */
[----:B------:R-:W-:-:S03]  /*35b0*/  ISETP.GT.AND P1, PT, R3, 0x19, P3 ;  /* 0x000000190300780c */ /* 0x000fc60001f24270 */
[----:B------:R-:W-:-:S04]  /*35c0*/  FMUL R123, R123, R22 ;  /* 0x000000167b7b7220 */ /* 0x000fc80000400000 */
[----:B------:R-:W-:-:S05]  /*35d0*/  FFMA R123, R132, R19, R123 ;  /* 0x00000013847b7223 */ /* 0x000fca000000007b */
[----:B------:R-:W-:-:S05]  /*35e0*/  F2FP.BF16.F32.PACK_AB R123, RZ, R123 ;  /* 0x0000007bff7b723e */ /* 0x000fca00000010ff */
[----:B------:R2:W-:Y:S01]  /*35f0*/  @P2 STG.E.U16 desc[UR36][R6.64+0x30], R123 ;  /* 0x0000307b06002986 */ /* 0x0005e2000c101524 */
[----:B------:R-:W-:Y:S05]  /*3600*/  @!P1 BRA `(.L_x_57) ;  /* 0x0000000000049947 */ /* 0x000fea0003800000 */
[----:B------:R0:W5:Y:S02]  /*3610*/  LDG.E.LTC128B.U16 R23, desc[UR36][R4.64+0x32] ;  /* 0x0000322404177981 */ /* 0x000164000c1e1520 */
.L_x_57:
[----:B------:R-:W-:Y:S05]  /*3620*/  BSYNC B1 ;  /* 0x0000000000017941 */ /* 0x000fea0003800000 */
.L_x_56:
        /* <DEDUP_REMOVED lines=9> */
.L_x_59:
[----:B------:R-:W-:Y:S05]  /*36c0*/  BSYNC B1 ;  /* 0x0000000000017941 */ /* 0x000fea0003800000 */
.L_x_58:
        /* <DEDUP_REMOVED lines=12> */
.L_x_61:
[----:B------:R-:W-:Y:S05]  /*3790*/  BSYNC B1 ;  /* 0x0000000000017941 */ /* 0x000fea0003800000 */
.L_x_60:
        /* <DEDUP_REMOVED lines=12> */
.L_x_63:
[----:B------:R-:W-:Y:S05]  /*3860*/  BSYNC B1 ;  /* 0x0000000000017941 */ /* 0x000fea0003800000 */
.L_x_62:
        /* <DEDUP_REMOVED lines=9> */
.L_x_65:
[----:B------:R-:W-:Y:S05]  /*3900*/  BSYNC B1 ;  /* 0x0000000000017941 */ /* 0x000fea0003800000 */
.L_x_64:
        /* <DEDUP_REMOVED lines=9> */
.L_x_67:
[----:B------:R-:W-:Y:S05]  /*39a0*/  BSYNC B1 ;  /* 0x0000000000017941 */ /* 0x000fea0003800000 */
.L_x_66:
        /* <DEDUP_REMOVED lines=12> */
.L_x_69:
[----:B------:R-:W-:Y:S05]  /*3a70*/  BSYNC B1 ;  /* 0x0000000000017941 */ /* 0x000fea0003800000 */
.L_x_68:
        /* <DEDUP_REMOVED lines=12> */
.L_x_71:
[----:B------:R-:W-:Y:S05]  /*3b40*/  BSYNC B1 ;  /* 0x0000000000017941 */ /* 0x000fea0003800000 */
.L_x_70:
        /* <DEDUP_REMOVED lines=9> */
.L_x_73:
[----:B------:R-:W-:Y:S05]  /*3be0*/  BSYNC B1 ;  /* 0x0000000000017941 */ /* 0x000fea0003800000 */
.L_x_72:
        /* <DEDUP_REMOVED lines=9> */
.L_x_75:
[----:B------:R-:W-:Y:S05]  /*3c80*/  BSYNC B1 ;  /* 0x0000000000017941 */ /* 0x000fea0003800000 */
.L_x_74:
[----:B-----5:R-:W-:Y:S01]  /*3c90*/  SHF.L.U32 R123, R23, 0x10, RZ ;  /* 0x00000010177b7819 */ /* 0x020fe200000006ff */
[----:B--2---:R-:W-:Y:S01]  /*3ca0*/  @P2 IMAD.MOV.U32 R122, RZ, RZ, R222 ;  /* 0x000000ffff7a2224 */ /* 0x004fe200078e00de */
[----:B------:R-:W-:Y:S01]  /*3cb0*/  ISETP.GT.AND P1, PT, R3, 0x29, P0 ;  /* 0x000000290300780c */ /* 0x000fe20000724270 */
[----:B------:R-:W-:Y:S02]  /*3cc0*/  BSSY B1, `(.L_x_76) ;  /* 0x0000009000017945 */ /* 0x000fe40003800000 */
        /* <DEDUP_REMOVED lines=8> */
.L_x_77:
[----:B------:R-:W-:Y:S05]  /*3d50*/  BSYNC B1 ;  /* 0x0000000000017941 */ /* 0x000fea0003800000 */
.L_x_76:
        /* <DEDUP_REMOVED lines=12> */
.L_x_79:
[----:B------:R-:W-:Y:S05]  /*3e20*/  BSYNC B1 ;  /* 0x0000000000017941 */ /* 0x000fea0003800000 */
.L_x_78:
        /* <DEDUP_REMOVED lines=9> */
.L_x_81:
[----:B------:R-:W-:Y:S05]  /*3ec0*/  BSYNC B1 ;  /* 0x0000000000017941 */ /* 0x000fea0003800000 */
.L_x_80:
        /* <DEDUP_REMOVED lines=9> */
.L_x_83:
[----:B------:R-:W-:Y:S05]  /*3f60*/  BSYNC B1 ;  /* 0x0000000000017941 */ /* 0x000fea0003800000 */
.L_x_82:
[----:B-----5:R-:W-:Y:S01]  /*3f70*/  IMAD.U32 R123, R23, 0x10000, RZ ;  /* 0x00010000177b7824 */ /* 0x020fe200078e00ff */
[----:B--2---:R-:W-:Y:S01]  /*3f80*/  @P2 MOV R122, R222 ;  /* 0x000000de007a2202 */ /* 0x004fe20000000f00 */
[----:B------:R-:W-:Y:S01]  /*3f90*/  BSSY B1, `(.L_x_84) ;  /* 0x000000a000017945 */ /* 0x000fe20003800000 */
[----:B------:R-:W-:Y:S01]  /*3fa0*/  ISETP.GT.AND P1, PT, R3, 0x31, P0 ;  /* 0x000000310300780c */ /* 0x000fe20000724270 */
        /* <DEDUP_REMOVED lines=8> */
.L_x_85:
[----:B------:R-:W-:Y:S05]  /*4030*/  BSYNC B1 ;  /* 0x0000000000017941 */ /* 0x000fea0003800000 */
.L_x_84:
        /* <DEDUP_REMOVED lines=12> */
.L_x_87:
[----:B------:R-:W-:Y:S05]  /*4100*/  BSYNC B1 ;  /* 0x0000000000017941 */ /* 0x000fea0003800000 */
.L_x_86:
        /* <DEDUP_REMOVED lines=9> */
.L_x_89:
[----:B------:R-:W-:Y:S05]  /*41a0*/  BSYNC B1 ;  /* 0x0000000000017941 */ /* 0x000fea0003800000 */
.L_x_88:
        /* <DEDUP_REMOVED lines=9> */
.L_x_91:
[----:B------:R-:W-:Y:S05]  /*4240*/  BSYNC B1 ;  /* 0x0000000000017941 */ /* 0x000fea0003800000 */
.L_x_90:
[----:B-----5:R-:W-:Y:S01]  /*4250*/  IMAD.U32 R123, R23, 0x10000, RZ ;  /* 0x00010000177b7824 */ /* 0x020fe200078e00ff */
[----:B------:R-:W-:Y:S01]  /*4260*/  ISETP.GT.AND P1, PT, R3, 0x39, P0 ;  /* 0x000000390300780c */ /* 0x000fe20000724270 */
[----:B--2---:R-:W-:Y:S01]  /*4270*/  @P2 IMAD.MOV.U32 R122, RZ, RZ, R222 ;  /* 0x000000ffff7a2224 */ /* 0x004fe200078e00de */
[----:B------:R-:W-:Y:S01]  /*4280*/  BSSY B1, `(.L_x_92) ;  /* 0x0000009000017945 */ /* 0x000fe20003800000 */
[----:B------:R-:W-:-:S04]  /*4290*/  FMUL R123, R123, R22 ;  /* 0x000000167b7b7220 */ /* 0x000fc80000400000 */
[----:B------:R-:W-:-:S05]  /*42a0*/  FFMA R123, R150, R19, R123 ;  /* 0x00000013967b7223 */ /* 0x000fca000000007b */
[----:B------:R-:W-:-:S04]  /*42b0*/  F2FP.BF16.F32.PACK_AB R123, RZ, R123 ;  /* 0x0000007bff7b723e */ /* 0x000fc800000010ff */
[----:B------:R-:W-:Y:S02]  /*42c0*/  PRMT R124, R123, 0x7610, R124 ;  /* 0x000076107b7c7816 */ /* 0x000fe4000000007c */
[----:B------:R-:W-:-:S05]  /*42d0*/  @P2 MOV R123, R223 ;  /* 0x000000df007b2202 */ /* 0x000fca0000000f00 */
[----:B------:R2:W-:Y:S01]  /*42e0*/  @P2 STG.E.U16 desc[UR36][R122.64+0x70], R124 ;  /* 0x0000707c7a002986 */ /* 0x0005e2000c101524 */
[----:B------:R-:W-:Y:S05]  /*42f0*/  @!P1 BRA `(.L_x_93) ;  /* 0x0000000000049947 */ /* 0x000fea0003800000 */
[----:B------:R0:W5:Y:S02]  /*4300*/  LDG.E.LTC128B.U16 R23, desc[UR36][R120.64+0x72] ;  /* 0x0000722478177981 */ /* 0x000164000c1e1520 */
.L_x_93:
[----:B------:R-:W-:Y:S05]  /*4310*/  BSYNC B1 ;  /* 0x0000000000017941 */ /* 0x000fea0003800000 */
.L_x_92:
        /* <DEDUP_REMOVED lines=12> */
.L_x_95:
[----:B------:R-:W-:Y:S05]  /*43e0*/  BSYNC B1 ;  /* 0x0000000000017941 */ /* 0x000fea0003800000 */
.L_x_94:
        /* <DEDUP_REMOVED lines=9> */
.L_x_97:
[----:B------:R-:W-:Y:S05]  /*4480*/  BSYNC B1 ;  /* 0x0000000000017941 */ /* 0x000fea0003800000 */
.L_x_96:
        /* <DEDUP_REMOVED lines=9> */
.L_x_99:
[----:B------:R-:W-:Y:S05]  /*4520*/  BSYNC B1 ;  /* 0x0000000000017941 */ /* 0x000fea0003800000 */
.L_x_98:
        /* <DEDUP_REMOVED lines=12> */
.L_x_101:
[----:B------:R-:W-:Y:S05]  /*45f0*/  BSYNC B1 ;  /* 0x0000000000017941 */ /* 0x000fea0003800000 */
.L_x_100:
[----:B--2--5:R-:W-:Y:S01]  /*4600*/  SHF.L.U32 R123, R23, 0x10, RZ ;  /* 0x00000010177b7819 */ /* 0x024fe200000006ff */
[----:B------:R-:W-:Y:S01]  /*4610*/  BSSY B1, `(.L_x_102) ;  /* 0x000000b000017945 */ /* 0x000fe20003800000 */
[----:B------:R-:W-:-:S03]  /*4620*/  ISETP.GT.AND P2, PT, R3, 0x48, P3 ;  /* 0x000000480300780c */ /* 0x000fc60001f44270 */
        /* <DEDUP_REMOVED lines=9> */
.L_x_103:
[----:B------:R-:W-:Y:S05]  /*46c0*/  BSYNC B1 ;  /* 0x0000000000017941 */ /* 0x000fea0003800000 */
.L_x_102:
        /* <DEDUP_REMOVED lines=9> */
.L_x_105:
[----:B------:R-:W-:Y:S05]  /*4760*/  BSYNC B1 ;  /* 0x0000000000017941 */ /* 0x000fea0003800000 */
.L_x_104:
        /* <DEDUP_REMOVED lines=9> */
.L_x_107:
[----:B------:R-:W-:Y:S05]  /*4800*/  BSYNC B1 ;  /* 0x0000000000017941 */ /* 0x000fea0003800000 */
.L_x_106:
        /* <DEDUP_REMOVED lines=12> */
.L_x_109:
[----:B------:R-:W-:Y:S05]  /*48d0*/  BSYNC B1 ;  /* 0x0000000000017941 */ /* 0x000fea0003800000 */
.L_x_108:
[----:B--2--5:R-:W-:Y:S01]  /*48e0*/  IMAD.U32 R123, R23, 0x10000, RZ ;  /* 0x00010000177b7824 */ /* 0x024fe200078e00ff */
[----:B------:R-:W-:Y:S01]  /*48f0*/  ISETP.GT.AND P2, PT, R3, 0x50, P3 ;  /* 0x000000500300780c */ /* 0x000fe20001f44270 */
[----:B------:R-:W-:Y:S02]  /*4900*/  BSSY B1, `(.L_x_110) ;  /* 0x000000a000017945 */ /* 0x000fe40003800000 */
[----:B------:R-:W-:Y:S01]  /*4910*/  FMUL R122, R123, R22 ;  /* 0x000000167b7a7220 */ /* 0x000fe20000400000 */
[----:B------:R-:W-:-:S03]  /*4920*/  @P1 IMAD.MOV.U32 R123, RZ, RZ, R223 ;  /* 0x000000ffff7b1224 */ /* 0x000fc600078e00df */
[----:B------:R-:W-:-:S05]  /*4930*/  FFMA R122, R159, R19, R122 ;  /* 0x000000139f7a7223 */ /* 0x000fca000000007a */
[----:B------:R-:W-:-:S04]  /*4940*/  F2FP.BF16.F32.PACK_AB R122, RZ, R122 ;  /* 0x0000007aff7a723e */ /* 0x000fc800000010ff */
[----:B------:R-:W-:Y:S02]  /*4950*/  PRMT R124, R122, 0x7610, R124 ;  /* 0x000076107a7c7816 */ /* 0x000fe4000000007c */
[----:B------:R-:W-:-:S05]  /*4960*/  @P1 MOV R122, R222 ;  /* 0x000000de007a1202 */ /* 0x000fca0000000f00 */
[----:B------:R2:W-:Y:S01]  /*4970*/  @P1 STG.E.U16 desc[UR36][R122.64+0x92], R124 ;  /* 0x0000927c7a001986 */ /* 0x0005e2000c101524 */
[----:B------:R-:W-:Y:S05]  /*4980*/  @!P2 BRA `(.L_x_111) ;  /* 0x000000000004a947 */ /* 0x000fea0003800000 */
[----:B------:R0:W5:Y:S02]  /*4990*/  LDG.E.LTC128B.U16 R23, desc[UR36][R4.64+0xa0] ;  /* 0x0000a02404177981 */ /* 0x000164000c1e1520 */
.L_x_111:
[----:B------:R-:W-:Y:S05]  /*49a0*/  BSYNC B1 ;  /* 0x0000000000017941 */ /* 0x000fea0003800000 */
.L_x_110:
        /* <DEDUP_REMOVED lines=9> */
.L_x_113:
[----:B------:R-:W-:Y:S05]  /*4a40*/  BSYNC B1 ;  /* 0x0000000000017941 */ /* 0x000fea0003800000 */
.L_x_112:
        /* <DEDUP_REMOVED lines=9> */
.L_x_115:
[----:B------:R-:W-:Y:S05]  /*4ae0*/  BSYNC B1 ;  /* 0x0000000000017941 */ /* 0x000fea0003800000 */
.L_x_114:
        /* <DEDUP_REMOVED lines=12> */
.L_x_117:
[----:B------:R-:W-:Y:S05]  /*4bb0*/  BSYNC B1 ;  /* 0x0000000000017941 */ /* 0x000fea0003800000 */
.L_x_116:
        /* <DEDUP_REMOVED lines=12> */
.L_x_119:
[----:B------:R-:W-:Y:S05]  /*4c80*/  BSYNC B1 ;  /* 0x0000000000017941 */ /* 0x000fea0003800000 */
.L_x_118:
        /* <DEDUP_REMOVED lines=9> */
.L_x_121:
[----:B------:R-:W-:Y:S05]  /*4d20*/  BSYNC B1 ;  /* 0x0000000000017941 */ /* 0x000fea0003800000 */
.L_x_120:
        /* <DEDUP_REMOVED lines=9> */
.L_x_123:
[----:B------:R-:W-:Y:S05]  /*4dc0*/  BSYNC B1 ;  /* 0x0000000000017941 */ /* 0x000fea0003800000 */
.L_x_122:
        /* <DEDUP_REMOVED lines=12> */
.L_x_125:
[----:B------:R-:W-:Y:S05]  /*4e90*/  BSYNC B1 ;  /* 0x0000000000017941 */ /* 0x000fea0003800000 */
.L_x_124:
        /* <DEDUP_REMOVED lines=12> */
.L_x_127:
[----:B------:R-:W-:Y:S05]  /*4f60*/  BSYNC B1 ;  /* 0x0000000000017941 */ /* 0x000fea0003800000 */
.L_x_126:
        /* <DEDUP_REMOVED lines=9> */
.L_x_129:
[----:B------:R-:W-:Y:S05]  /*5000*/  BSYNC B1 ;  /* 0x0000000000017941 */ /* 0x000fea0003800000 */
.L_x_128:
        /* <DEDUP_REMOVED lines=9> */
.L_x_131:
[----:B------:R-:W-:Y:S05]  /*50a0*/  BSYNC B1 ;  /* 0x0000000000017941 */ /* 0x000fea0003800000 */
.L_x_130:
        /* <DEDUP_REMOVED lines=12> */
.L_x_133:
[----:B------:R-:W-:Y:S05]  /*5170*/  BSYNC B1 ;  /* 0x0000000000017941 */ /* 0x000fea0003800000 */
.L_x_132:
        /* <DEDUP_REMOVED lines=12> */
.L_x_135:
[----:B------:R-:W-:Y:S05]  /*5240*/  BSYNC B1 ;  /* 0x0000000000017941 */ /* 0x000fea0003800000 */
.L_x_134:
        /* <DEDUP_REMOVED lines=9> */
.L_x_137:
[----:B------:R-:W-:Y:S05]  /*52e0*/  BSYNC B1 ;  /* 0x0000000000017941 */ /* 0x000fea0003800000 */
.L_x_136:
        /* <DEDUP_REMOVED lines=9> */
.L_x_139:
[----:B------:R-:W-:Y:S05]  /*5380*/  BSYNC B1 ;  /* 0x0000000000017941 */ /* 0x000fea0003800000 */
.L_x_138:
        /* <DEDUP_REMOVED lines=12> */
.L_x_141:
[----:B------:R-:W-:Y:S05]  /*5450*/  BSYNC B1 ;  /* 0x0000000000017941 */ /* 0x000fea0003800000 */
.L_x_140:
        /* <DEDUP_REMOVED lines=12> */
.L_x_143:
[----:B------:R-:W-:Y:S05]  /*5520*/  BSYNC B1 ;  /* 0x0000000000017941 */ /* 0x000fea0003800000 */
.L_x_142:
        /* <DEDUP_REMOVED lines=9> */
.L_x_145:
[----:B------:R-:W-:Y:S05]  /*55c0*/  BSYNC B1 ;  /* 0x0000000000017941 */ /* 0x000fea0003800000 */
.L_x_144:
        /* <DEDUP_REMOVED lines=9> */
.L_x_147:
[----:B------:R-:W-:Y:S05]  /*5660*/  BSYNC B1 ;  /* 0x0000000000017941 */ /* 0x000fea0003800000 */
.L_x_146:
        /* <DEDUP_REMOVED lines=12> */
.L_x_149:
[----:B------:R-:W-:Y:S05]  /*5730*/  BSYNC B1 ;  /* 0x0000000000017941 */ /* 0x000fea0003800000 */
.L_x_148:
        /* <DEDUP_REMOVED lines=12> */
.L_x_151:
[----:B------:R-:W-:Y:S05]  /*5800*/  BSYNC B1 ;  /* 0x0000000000017941 */ /* 0x000fea0003800000 */
.L_x_150:
        /* <DEDUP_REMOVED lines=9> */
.L_x_153:
[----:B------:R-:W-:Y:S05]  /*58a0*/  BSYNC B1 ;  /* 0x0000000000017941 */ /* 0x000fea0003800000 */
.L_x_152:
        /* <DEDUP_REMOVED lines=9> */
.L_x_155:
[----:B------:R-:W-:Y:S05]  /*5940*/  BSYNC B1 ;  /* 0x0000000000017941 */ /* 0x000fea0003800000 */
.L_x_154:
        /* <DEDUP_REMOVED lines=12> */
.L_x_157:
[----:B------:R-:W-:Y:S05]  /*5a10*/  BSYNC B1 ;  /* 0x0000000000017941 */ /* 0x000fea0003800000 */
.L_x_156:
        /* <DEDUP_REMOVED lines=12> */
.L_x_159:
[----:B------:R-:W-:Y:S05]  /*5ae0*/  BSYNC B1 ;  /* 0x0000000000017941 */ /* 0x000fea0003800000 */
.L_x_158:
        /* <DEDUP_REMOVED lines=9> */
.L_x_161:
[----:B------:R-:W-:Y:S05]  /*5b80*/  BSYNC B1 ;  /* 0x0000000000017941 */ /* 0x000fea0003800000 */
.L_x_160:
        /* <DEDUP_REMOVED lines=9> */
.L_x_163:
[----:B------:R-:W-:Y:S05]  /*5c20*/  BSYNC B1 ;  /* 0x0000000000017941 */ /* 0x000fea0003800000 */
.L_x_162:
        /* <DEDUP_REMOVED lines=12> */
.L_x_165:
[----:B------:R-:W-:Y:S05]  /*5cf0*/  BSYNC B1 ;  /* 0x0000000000017941 */ /* 0x000fea0003800000 */
.L_x_164:
        /* <DEDUP_REMOVED lines=12> */
.L_x_167:
[----:B------:R-:W-:Y:S05]  /*5dc0*/  BSYNC B1 ;  /* 0x0000000000017941 */ /* 0x000fea0003800000 */
.L_x_166:
        /* <DEDUP_REMOVED lines=9> */
.L_x_169:
[----:B------:R-:W-:Y:S05]  /*5e60*/  BSYNC B1 ;  /* 0x0000000000017941 */ /* 0x000fea0003800000 */
.L_x_168:
        /* <DEDUP_REMOVED lines=9> */
.L_x_171:
[----:B------:R-:W-:Y:S05]  /*5f00*/  BSYNC B1 ;  /* 0x0000000000017941 */ /* 0x000fea0003800000 */
.L_x_170:
        /* <DEDUP_REMOVED lines=12> */
.L_x_173:
[----:B------:R-:W-:Y:S05]  /*5fd0*/  BSYNC B1 ;  /* 0x0000000000017941 */ /* 0x000fea0003800000 */
.L_x_172:
        /* <DEDUP_REMOVED lines=12> */
.L_x_175:
[----:B------:R-:W-:Y:S05]  /*60a0*/  BSYNC B1 ;  /* 0x0000000000017941 */ /* 0x000fea0003800000 */
.L_x_174:
        /* <DEDUP_REMOVED lines=9> */
.L_x_177:
[----:B------:R-:W-:Y:S05]  /*6140*/  BSYNC B1 ;  /* 0x0000000000017941 */ /* 0x000fea0003800000 */
.L_x_176:
        /* <DEDUP_REMOVED lines=9> */
.L_x_179:
[----:B------:R-:W-:Y:S05]  /*61e0*/  BSYNC B1 ;  /* 0x0000000000017941 */ /* 0x000fea0003800000 */
.L_x_178:
        /* <DEDUP_REMOVED lines=12> */
.L_x_181:
[----:B------:R-:W-:Y:S05]  /*62b0*/  BSYNC B1 ;  /* 0x0000000000017941 */ /* 0x000fea0003800000 */
.L_x_180:
        /* <DEDUP_REMOVED lines=12> */
.L_x_183:
[----:B------:R-:W-:Y:S05]  /*6380*/  BSYNC B1 ;  /* 0x0000000000017941 */ /* 0x000fea0003800000 */
.L_x_182:
        /* <DEDUP_REMOVED lines=9> */
.L_x_185:
[----:B------:R-:W-:Y:S05]  /*6420*/  BSYNC B1 ;  /* 0x0000000000017941 */ /* 0x000fea0003800000 */
.L_x_184:
        /* <DEDUP_REMOVED lines=9> */
.L_x_187:
[----:B------:R-:W-:Y:S05]  /*64c0*/  BSYNC B1 ;  /* 0x0000000000017941 */ /* 0x000fea0003800000 */
.L_x_186:
        /* <DEDUP_REMOVED lines=12> */
.L_x_189:
[----:B------:R-:W-:Y:S05]  /*6590*/  BSYNC B1 ;  /* 0x0000000000017941 */ /* 0x000fea0003800000 */
.L_x_188:
        /* <DEDUP_REMOVED lines=12> */
.L_x_191:
[----:B------:R-:W-:Y:S05]  /*6660*/  BSYNC B1 ;  /* 0x0000000000017941 */ /* 0x000fea0003800000 */
.L_x_190:
        /* <DEDUP_REMOVED lines=9> */
.L_x_193:
[----:B------:R-:W-:Y:S05]  /*6700*/  BSYNC B1 ;  /* 0x0000000000017941 */ /* 0x000fea0003800000 */
.L_x_192:
        /* <DEDUP_REMOVED lines=9> */
.L_x_195:
[----:B------:R-:W-:Y:S05]  /*67a0*/  BSYNC B1 ;  /* 0x0000000000017941 */ /* 0x000fea0003800000 */
.L_x_194:
        /* <DEDUP_REMOVED lines=12> */
.L_x_197:
[----:B------:R-:W-:Y:S05]  /*6870*/  BSYNC B1 ;  /* 0x0000000000017941 */ /* 0x000fea0003800000 */
.L_x_196:
        /* <DEDUP_REMOVED lines=12> */
.L_x_199:
[----:B------:R-:W-:Y:S05]  /*6940*/  BSYNC B1 ;  /* 0x0000000000017941 */ /* 0x000fea0003800000 */
.L_x_198:
        /* <DEDUP_REMOVED lines=9> */
.L_x_201:
[----:B------:R-:W-:Y:S05]  /*69e0*/  BSYNC B1 ;  /* 0x0000000000017941 */ /* 0x000fea0003800000 */
.L_x_200:
        /* <DEDUP_REMOVED lines=9> */
.L_x_203:
[----:B------:R-:W-:Y:S05]  /*6a80*/  BSYNC B1 ;  /* 0x0000000000017941 */ /* 0x000fea0003800000 */
.L_x_202:
        /* <DEDUP_REMOVED lines=12> */
.L_x_205:
[----:B------:R-:W-:Y:S05]  /*6b50*/  BSYNC B1 ;  /* 0x0000000000017941 */ /* 0x000fea0003800000 */
.L_x_204:
        /* <DEDUP_REMOVED lines=12> */
.L_x_207:
[----:B------:R-:W-:Y:S05]  /*6c20*/  BSYNC B1 ;  /* 0x0000000000017941 */ /* 0x000fea0003800000 */
.L_x_206:
        /* <DEDUP_REMOVED lines=9> */
.L_x_209:
[----:B------:R-:W-:Y:S05]  /*6cc0*/  BSYNC B1 ;  /* 0x0000000000017941 */ /* 0x000fea0003800000 */
.L_x_208:
        /* <DEDUP_REMOVED lines=9> */
.L_x_211:
[----:B------:R-:W-:Y:S05]  /*6d60*/  BSYNC B1 ;  /* 0x0000000000017941 */ /* 0x000fea0003800000 */
.L_x_210:
        /* <DEDUP_REMOVED lines=12> */
.L_x_213:
[----:B------:R-:W-:Y:S05]  /*6e30*/  BSYNC B1 ;  /* 0x0000000000017941 */ /* 0x000fea0003800000 */
.L_x_212:
        /* <DEDUP_REMOVED lines=12> */
.L_x_215:
[----:B------:R-:W-:Y:S05]  /*6f00*/  BSYNC B1 ;  /* 0x0000000000017941 */ /* 0x000fea0003800000 */
.L_x_214:
        /* <DEDUP_REMOVED lines=9> */
.L_x_217:
[----:B------:R-:W-:Y:S05]  /*6fa0*/  BSYNC B1 ;  /* 0x0000000000017941 */ /* 0x000fea0003800000 */
.L_x_216:
[----:B0--345:R-:W-:Y:S01]  /*6fb0*/  IMAD.U32 R5, R23, 0x10000, RZ ;  /* 0x0001000017057824 */ /* 0x039fe200078e00ff */
        /* <DEDUP_REMOVED lines=11> */
.L_x_219:
[----:B------:R-:W-:Y:S05]  /*7070*/  BSYNC B1 ;  /* 0x0000000000017941 */ /* 0x000fea0003800000 */
.L_x_218:
[----:B0----5:R-:W-:Y:S01]  /*7080*/  IMAD.U32 R5, R23, 0x10000, RZ ;  /* 0x0001000017057824 */ /* 0x021fe200078e00ff */
[----:B------:R-:W-:Y:S01]  /*7090*/  ISETP.GT.AND P1, PT, R3, 0xb9, P0 ;  /* 0x000000b90300780c */ /* 0x000fe20000724270 */
[----:B------:R-:W-:Y:S01]  /*70a0*/  @P2 IMAD.MOV.U32 R4, RZ, RZ, R222 ;  /* 0x000000ffff042224 */ /* 0x000fe200078e00de */
[----:B------:R-:W-:Y:S01]  /*70b0*/  BSSY B1, `(.L_x_220) ;  /* 0x000000a000017945 */ /* 0x000fe20003800000 */
[----:B------:R-:W-:Y:S01]  /*70c0*/  FMUL R5, R5, R22 ;  /* 0x0000001605057220 */ /* 0x000fe20000400000 */
[----:B------:R-:W-:-:S03]  /*70d0*/  IADD3 R125, P0, R216, 0x80, RZ ;  /* 0x00000080d87d7810 */ /* 0x000fc60007f1e0ff */
[----:B------:R-:W-:-:S05]  /*70e0*/  FFMA R5, R214, R19, R5 ;  /* 0x00000013d6057223 */ /* 0x000fca0000000005 */
[----:B------:R-:W-:-:S04]  /*70f0*/  F2FP.BF16.F32.PACK_AB R5, RZ, R5 ;  /* 0x00000005ff05723e */ /* 0x000fc800000010ff */
[----:B------:R-:W-:Y:S01]  /*7100*/  PRMT R122, R5, 0x7610, R122 ;  /* 0x00007610057a7816 */ /* 0x000fe2000000007a */
[----:B------:R-:W-:-:S05]  /*7110*/  @P2 IMAD.MOV.U32 R5, RZ, RZ, R223 ;  /* 0x000000ffff052224 */ /* 0x000fca00078e00df */
[----:B------:R0:W-:Y:S01]  /*7120*/  @P2 STG.E.U16 desc[UR36][R4.64+0x170], R122 ;  /* 0x0001707a04002986 */ /* 0x0001e2000c101524 */
[----:B------:R-:W-:Y:S05]  /*7130*/  @!P1 BRA `(.L_x_221) ;  /* 0x0000000000049947 */ /* 0x000fea0003800000 */
[----:B------:R4:W5:Y:S02]  /*7140*/  LDG.E.LTC128B.U16 R23, desc[UR36][R120.64+0x172] ;  /* 0x0001722478177981 */ /* 0x000964000c1e1520 */
.L_x_221:
[----:B------:R-:W-:Y:S05]  /*7150*/  BSYNC B1 ;  /* 0x0000000000017941 */ /* 0x000fea0003800000 */
.L_x_220:
[----:B0----5:R-:W-:Y:S01]  /*7160*/  IMAD.U32 R5, R23, 0x10000, RZ ;  /* 0x0001000017057824 */ /* 0x021fe200078e00ff */
[----:B------:R-:W-:Y:S01]  /*7170*/  BSSY B1, `(.L_x_222) ;  /* 0x0000011000017945 */ /* 0x000fe20003800000 */
[----:B------:R-:W-:Y:S01]  /*7180*/  IMAD.X R217, RZ, RZ, R217, P0 ;  /* 0x000000ffffd97224 */ /* 0x000fe200000e06d9 */
[----:B------:R-:W-:Y:S01]  /*7190*/  ISETP.GT.AND P0, PT, R0, 0x80, PT ;  /* 0x000000800000780c */ /* 0x000fe20003f04270 */
[----:B------:R-:W-:Y:S02]  /*71a0*/  FMUL R4, R5, R22 ;  /* 0x0000001605047220 */ /* 0x000fe40000400000 */
[-C--:B-1-34-:R-:W-:Y:S01]  /*71b0*/  IMAD R120, R217, R14.reuse, RZ ;  /* 0x0000000ed9787224 */ /* 0x09afe200078e02ff */
[----:B------:R-:W-:Y:S01]  /*71c0*/  ISETP.GT.AND P3, PT, R3, RZ, P0 ;  /* 0x000000ff0300720c */ /* 0x000fe20000764270 */
[----:B------:R-:W-:Y:S01]  /*71d0*/  FFMA R215, R215, R19, R4 ;  /* 0x00000013d7d77223 */ /* 0x000fe20000000004 */
[----:B------:R-:W-:-:S04]  /*71e0*/  IMAD.WIDE.U32 R4, R125, R14, R8 ;  /* 0x0000000e7d047225 */ /* 0x000fc800078e0008 */
[----:B------:R-:W-:Y:S01]  /*71f0*/  F2FP.BF16.F32.PACK_AB R215, RZ, R215 ;  /* 0x000000d7ffd7723e */ /* 0x000fe200000010ff */
[----:B--2---:R-:W-:Y:S01]  /*7200*/  IMAD R123, R125, R15, R120 ;  /* 0x0000000f7d7b7224 */ /* 0x004fe200078e0278 */
[----:B------:R-:W-:-:S03]  /*7210*/  LEA R120, P2, R4, R12, 0x1 ;  /* 0x0000000c04787211 */ /* 0x000fc600078408ff */
[----:B------:R0:W-:Y:S01]  /*7220*/  @P1 STG.E.U16 desc[UR36][R222.64+0x172], R215 ;  /* 0x000172d7de001986 */ /* 0x0001e2000c101524 */
[----:B------:R-:W-:-:S05]  /*7230*/  IMAD.IADD R5, R5, 0x1, R123 ;  /* 0x0000000105057824 */ /* 0x000fca00078e027b */
[----:B------:R-:W-:Y:S01]  /*7240*/  LEA.HI.X R121, R4, R13, R5, 0x1, P2 ;  /* 0x0000000d04797211 */ /* 0x000fe200010f0c05 */
[----:B------:R-:W-:Y:S01]  /*7250*/  IMAD.WIDE.U32 R4, R125, R14, R218 ;  /* 0x0000000e7d047225 */ /* 0x000fe200078e00da */
[----:B------:R-:W-:Y:S06]  /*7260*/  @!P3 BRA `(.L_x_223) ;  /* 0x000000000004b947 */ /* 0x000fec0003800000 */
[----:B------:R1:W5:Y:S02]  /*7270*/  LDG.E.LTC128B.U16 R23, desc[UR36][R120.64] ;  /* 0x0000002478177981 */ /* 0x000364000c1e1520 */
.L_x_223:
[----:B------:R-:W-:Y:S05]  /*7280*/  BSYNC B1 ;  /* 0x0000000000017941 */ /* 0x000fea0003800000 */
.L_x_222:
[----:B-----5:R-:W-:Y:S01]  /*7290*/  IMAD.U32 R15, R23, 0x10000, RZ ;  /* 0x00010000170f7824 */ /* 0x020fe200078e00ff */
[----:B------:R-:W-:Y:S01]  /*72a0*/  IADD3 R5, R123, R5, RZ ;  /* 0x000000057b057210 */ /* 0x000fe20007ffe0ff */
[----:B------:R-:W-:Y:S01]  /*72b0*/  IMAD.U32 R127, RZ, RZ, UR4 ;  /* 0x00000004ff7f7e24 */ /* 0x000fe2000f8e00ff */
[----:B------:R-:W-:Y:S01]  /*72c0*/  ISETP.GT.AND P2, PT, R3, 0x1, P0 ;  /* 0x000000010300780c */ /* 0x000fe20000744270 */
[----:B------:R-:W-:Y:S01]  /*72d0*/  FMUL R15, R15, R22 ;  /* 0x000000160f0f7220 */ /* 0x000fe20000400000 */
[----:B------:R-:W-:Y:S01]  /*72e0*/  IMAD.U32 R122, RZ, RZ, UR5 ;  /* 0x00000005ff7a7e24 */ /* 0x000fe2000f8e00ff */
[----:B------:R-:W-:Y:S01]  /*72f0*/  BSSY B1, `(.L_x_224) ;  /* 0x000000d000017945 */ /* 0x000fe20003800000 */
[----:B-1----:R-:W-:-:S04]  /*7300*/  IMAD.WIDE.U32 R120, R20, UR41, R4 ;  /* 0x0000002914787c25 */ /* 0x002fc8000f8e0004 */
[----:B------:R-:W-:Y:S01]  /*7310*/  FFMA R15, R24, R19, R15 ;  /* 0x00000013180f7223 */ /* 0x000fe2000000000f */
[----:B------:R-:W-:Y:S01]  /*7320*/  LEA R4, P1, R127, R6, 0x8 ;  /* 0x000000067f047211 */ /* 0x000fe200078240ff */
[----:B------:R-:W-:Y:S01]  /*7330*/  IMAD.U32 R5, RZ, RZ, UR4 ;  /* 0x00000004ff057e24 */ /* 0x000fe2000f8e00ff */
[C---:B------:R-:W-:Y:S01]  /*7340*/  LEA R6, P4, R120.reuse, R12, 0x1 ;  /* 0x0000000c78067211 */ /* 0x040fe200078808ff */
[----:B------:R-:W-:Y:S01]  /*7350*/  IMAD.IADD R24, R21, 0x1, R121 ;  /* 0x0000000115187824 */ /* 0x000fe200078e0279 */
[----:B------:R-:W-:Y:S02]  /*7360*/  F2FP.BF16.F32.PACK_AB R15, RZ, R15 ;  /* 0x0000000fff0f723e */ /* 0x000fe400000010ff */
[----:B------:R-:W-:Y:S02]  /*7370*/  LEA.HI.X R5, R5, R7, R122, 0x8, P1 ;  /* 0x0000000705057211 */ /* 0x000fe400008f447a */
[----:B------:R-:W-:-:S03]  /*7380*/  LEA.HI.X R7, R120, R13, R24, 0x1, P4 ;  /* 0x0000000d78077211 */ /* 0x000fc600020f0c18 */
[----:B------:R1:W-:Y:S01]  /*7390*/  @P3 STG.E.U16 desc[UR36][R4.64], R15 ;  /* 0x0000000f04003986 */ /* 0x0003e2000c101524 */
[----:B------:R-:W-:Y:S05]  /*73a0*/  @!P2 BRA `(.L_x_225) ;  /* 0x000000000004a947 */ /* 0x000fea0003800000 */
[----:B------:R2:W5:Y:S02]  /*73b0*/  LDG.E.LTC128B.U16 R23, desc[UR36][R6.64+0x2] ;  /* 0x0000022406177981 */ /* 0x000564000c1e1520 */
.L_x_225:
[----:B------:R-:W-:Y:S05]  /*73c0*/  BSYNC B1 ;  /* 0x0000000000017941 */ /* 0x000fea0003800000 */
.L_x_224:
[----:B-----5:R-:W-:Y:S01]  /*73d0*/  IMAD.U32 R11, R23, 0x10000, RZ ;  /* 0x00010000170b7824 */ /* 0x020fe200078e00ff */
[----:B------:R-:W-:Y:S01]  /*73e0*/  ISETP.GT.AND P1, PT, R0, 0x88, PT ;  /* 0x000000880000780c */ /* 0x000fe20003f24270 */
[----:B-1----:R-:W-:Y:S01]  /*73f0*/  IMAD.WIDE.U32 R14, R125, R14, R220 ;  /* 0x0000000e7d0e7225 */ /* 0x002fe200078e00dc */
[----:B------:R-:W-:Y:S03]  /*7400*/  BSSY B1, `(.L_x_226) ;  /* 0x000000e000017945 */ /* 0x000fe60003800000 */
[----:B------:R-:W-:Y:S01]  /*7410*/  FMUL R8, R11, R22 ;  /* 0x000000160b087220 */ /* 0x000fe20000400000 */
[----:B------:R-:W-:Y:S01]  /*7420*/  ISETP.GT.AND P3, PT, R3, RZ, P1 ;  /* 0x000000ff0300720c */ /* 0x000fe20000f64270 */
[----:B------:R-:W-:Y:S01]  /*7430*/  IMAD.IADD R123, R123, 0x1, R15 ;  /* 0x000000017b7b7824 */ /* 0x000fe200078e020f */
[-C--:B------:R-:W-:Y:S01]  /*7440*/  IADD3 R11, P5, R10, R14.reuse, RZ ;  /* 0x0000000e0a0b7210 */ /* 0x080fe20007fbe0ff */
[----:B------:R-:W-:Y:S01]  /*7450*/  FFMA R8, R25, R19, R8 ;  /* 0x0000001319087223 */ /* 0x000fe20000000008 */
[----:B------:R-:W-:-:S03]  /*7460*/  IADD3 R10, P4, R218, R14, RZ ;  /* 0x0000000eda0a7210 */ /* 0x000fc60007f9e0ff */
[----:B------:R-:W-:Y:S01]  /*7470*/  IMAD.X R0, R123, 0x1, R9, P5 ;  /* 0x000000017b007824 */ /* 0x000fe200028e0609 */
[----:B------:R-:W-:Y:S02]  /*7480*/  F2FP.BF16.F32.PACK_AB R14, RZ, R8 ;  /* 0x00000008ff0e723e */ /* 0x000fe400000010ff */
[----:B------:R-:W-:-:S03]  /*7490*/  LEA R8, P5, R11, R12, 0x1 ;  /* 0x0000000c0b087211 */ /* 0x000fc600078a08ff */
[----:B------:R1:W-:Y:S01]  /*74a0*/  @P2 STG.E.U16 desc[UR36][R4.64+0x2], R14 ;  /* 0x0000020e04002986 */ /* 0x0003e2000c101524 */
[----:B------:R-:W-:Y:S01]  /*74b0*/  LEA.HI.X R9, R11, R13, R0, 0x1, P5 ;  /* 0x0000000d0b097211 */ /* 0x000fe200028f0c00 */
[----:B------:R-:W-:Y:S08]  /*74c0*/  @!P3 BRA `(.L_x_227) ;  /* 0x000000000004b947 */ /* 0x000ff00003800000 */
[----:B------:R3:W5:Y:S02]  /*74d0*/  LDG.E.LTC128B.U16 R23, desc[UR36][R8.64] ;  /* 0x0000002408177981 */ /* 0x000764000c1e1520 */
.L_x_227:
[----:B------:R-:W-:Y:S05]  /*74e0*/  BSYNC B1 ;  /* 0x0000000000017941 */ /* 0x000fea0003800000 */
.L_x_226:
[----:B---3-5:R-:W-:Y:S01]  /*74f0*/  IMAD.U32 R9, R23, 0x10000, RZ ;  /* 0x0001000017097824 */ /* 0x028fe200078e00ff */
[----:B------:R-:W-:Y:S01]  /*7500*/  IADD3.X R11, R219, R123, RZ, P4, !PT ;  /* 0x0000007bdb0b7210 */ /* 0x000fe200027fe4ff */
[----:B------:R-:W-:Y:S01]  /*7510*/  BSSY B1, `(.L_x_228) ;  /* 0x000000e000017945 */ /* 0x000fe20003800000 */
[----:B------:R-:W-:Y:S01]  /*7520*/  IADD3 R8, P4, R4, R225, RZ ;  /* 0x000000e104087210 */ /* 0x000fe20007f9e0ff */
[----:B------:R-:W-:Y:S01]  /*7530*/  FMUL R9, R9, R22 ;  /* 0x0000001609097220 */ /* 0x000fe20000400000 */
[----:B------:R-:W-:Y:S01]  /*7540*/  ISETP.GT.AND P2, PT, R3, 0x1, P1 ;  /* 0x000000010300780c */ /* 0x000fe20000f44270 */
[----:B------:R-:W-:-:S04]  /*7550*/  IMAD.WIDE.U32 R10, R20, UR41, R10 ;  /* 0x00000029140a7c25 */ /* 0x000fc8000f8e000a */
[----:B------:R-:W-:Y:S01]  /*7560*/  FFMA R9, R26, R19, R9 ;  /* 0x000000131a097223 */ /* 0x000fe20000000009 */
[----:B------:R-:W-:Y:S01]  /*7570*/  IMAD.IADD R21, R21, 0x1, R11 ;  /* 0x0000000115157824 */ /* 0x000fe200078e020b */
[----:B------:R-:W-:-:S03]  /*7580*/  LEA R12, P5, R10, R12, 0x1 ;  /* 0x0000000c0a0c7211 */ /* 0x000fc600078a08ff */
[----:B------:R-:W-:Y:S01]  /*7590*/  F2FP.BF16.F32.PACK_AB R0, RZ, R9 ;  /* 0x00000009ff00723e */ /* 0x000fe200000010ff */
[----:B------:R-:W-:Y:S01]  /*75a0*/  IMAD.X R9, R5, 0x1, R224, P4 ;  /* 0x0000000105097824 */ /* 0x000fe200020e06e0 */
[----:B------:R-:W-:-:S04]  /*75b0*/  LEA.HI.X R13, R10, R13, R21, 0x1, P5 ;  /* 0x0000000d0a0d7211 */ /* 0x000fc800028f0c15 */
[----:B------:R3:W-:Y:S01]  /*75c0*/  @P3 STG.E.U16 desc[UR36][R8.64], R0 ;  /* 0x0000000008003986 */ /* 0x0007e2000c101524 */
[----:B------:R-:W-:Y:S05]  /*75d0*/  @!P2 BRA `(.L_x_229) ;  /* 0x000000000004a947 */ /* 0x000fea0003800000 */
[----:B------:R4:W5:Y:S02]  /*75e0*/  LDG.E.LTC128B.U16 R23, desc[UR36][R12.64+0x2] ;  /* 0x000002240c177981 */ /* 0x000964000c1e1520 */
.L_x_229:
[----:B------:R-:W-:Y:S05]  /*75f0*/  BSYNC B1 ;  /* 0x0000000000017941 */ /* 0x000fea0003800000 */
.L_x_228:
[----:B-----5:R-:W-:Y:S01]  /*7600*/  IMAD.U32 R11, R23, 0x10000, RZ ;  /* 0x00010000170b7824 */ /* 0x020fe200078e00ff */
[----:B------:R-:W-:Y:S01]  /*7610*/  ISETP.GT.AND P3, PT, R3, 0x8, P0 ;  /* 0x000000080300780c */ /* 0x000fe20000764270 */
[----:B------:R-:W-:Y:S02]  /*7620*/  BSSY B1, `(.L_x_230) ;  /* 0x0000007000017945 */ /* 0x000fe40003800000 */
[----:B---3--:R-:W-:-:S04]  /*7630*/  FMUL R0, R11, R22 ;  /* 0x000000160b007220 */ /* 0x008fc80000400000 */
[----:B------:R-:W-:-:S05]  /*7640*/  FFMA R0, R27, R19, R0 ;  /* 0x000000131b007223 */ /* 0x000fca0000000000 */
[----:B------:R-:W-:-:S05]  /*7650*/  F2FP.BF16.F32.PACK_AB R0, RZ, R0 ;  /* 0x00000000ff00723e */ /* 0x000fca00000010ff */
[----:B------:R3:W-:Y:S01]  /*7660*/  @P2 STG.E.U16 desc[UR36][R8.64+0x2], R0 ;  /* 0x0000020008002986 */ /* 0x0007e2000c101524 */
[----:B------:R-:W-:Y:S05]  /*7670*/  @!P3 BRA `(.L_x_231) ;  /* 0x000000000004b947 */ /* 0x000fea0003800000 */
[----:B------:R0:W5:Y:S02]  /*7680*/  LDG.E.LTC128B.U16 R23, desc[UR36][R6.64+0x10] ;  /* 0x0000102406177981 */ /* 0x000164000c1e1520 */
.L_x_231:
[----:B------:R-:W-:Y:S05]  /*7690*/  BSYNC B1 ;  /* 0x0000000000017941 */ /* 0x000fea0003800000 */
.L_x_230:
[----:B-----5:R-:W-:Y:S01]  /*76a0*/  IMAD.U32 R11, R23, 0x10000, RZ ;  /* 0x00010000170b7824 */ /* 0x020fe200078e00ff */
        /* <DEDUP_REMOVED lines=8> */
.L_x_233:
[----:B------:R-:W-:Y:S05]  /*7730*/  BSYNC B1 ;  /* 0x0000000000017941 */ /* 0x000fea0003800000 */
.L_x_232:
[----:B0----5:R-:W-:Y:S01]  /*7740*/  IMAD.U32 R11, R23, 0x10000, RZ ;  /* 0x00010000170b7824 */ /* 0x021fe200078e00ff */
        /* <DEDUP_REMOVED lines=8> */
.L_x_235:
[----:B------:R-:W-:Y:S05]  /*77d0*/  BSYNC B1 ;  /* 0x0000000000017941 */ /* 0x000fea0003800000 */
.L_x_234:
        /* <DEDUP_REMOVED lines=9> */
.L_x_237:
[----:B------:R-:W-:Y:S05]  /*7870*/  BSYNC B1 ;  /* 0x0000000000017941 */ /* 0x000fea0003800000 */
.L_x_236:
[----:B0----5:R-:W-:Y:S01]  /*7880*/  IMAD.U32 R11, R23, 0x10000, RZ ;  /* 0x00010000170b7824 */ /* 0x021fe200078e00ff */
        /* <DEDUP_REMOVED lines=8> */
.L_x_239:
[----:B------:R-:W-:Y:S05]  /*7910*/  BSYNC B1 ;  /* 0x0000000000017941 */ /* 0x000fea0003800000 */
.L_x_238:
        /* <DEDUP_REMOVED lines=9> */
.L_x_241:
[----:B------:R-:W-:Y:S05]  /*79b0*/  BSYNC B1 ;  /* 0x0000000000017941 */ /* 0x000fea0003800000 */
.L_x_240:
[----:B0----5:R-:W-:Y:S01]  /*79c0*/  SHF.L.U32 R11, R23, 0x10, RZ ;  /* 0x00000010170b7819 */ /* 0x021fe200000006ff */
        /* <DEDUP_REMOVED lines=8> */
.L_x_243:
[----:B------:R-:W-:Y:S05]  /*7a50*/  BSYNC B1 ;  /* 0x0000000000017941 */ /* 0x000fea0003800000 */
.L_x_242:
        /* <DEDUP_REMOVED lines=9> */
.L_x_245:
[----:B------:R-:W-:Y:S05]  /*7af0*/  BSYNC B1 ;  /* 0x0000000000017941 */ /* 0x000fea0003800000 */
.L_x_244:
        /* <DEDUP_REMOVED lines=9> */
.L_x_247:
[----:B------:R-:W-:Y:S05]  /*7b90*/  BSYNC B1 ;  /* 0x0000000000017941 */ /* 0x000fea0003800000 */
.L_x_246:
        /* <DEDUP_REMOVED lines=9> */
.L_x_249:
[----:B------:R-:W-:Y:S05]  /*7c30*/  BSYNC B1 ;  /* 0x0000000000017941 */ /* 0x000fea0003800000 */
.L_x_248:
        /* <DEDUP_REMOVED lines=9> */
.L_x_251:
[----:B------:R-:W-:Y:S05]  /*7cd0*/  BSYNC B1 ;  /* 0x0000000000017941 */ /* 0x000fea0003800000 */
.L_x_250:
        /* <DEDUP_REMOVED lines=9> */
.L_x_253:
[----:B------:R-:W-:Y:S05]  /*7d70*/  BSYNC B1 ;  /* 0x0000000000017941 */ /* 0x000fea0003800000 */
.L_x_252:
        /* <DEDUP_REMOVED lines=9> */
.L_x_255:
[----:B------:R-:W-:Y:S05]  /*7e10*/  BSYNC B1 ;  /* 0x0000000000017941 */ /* 0x000fea0003800000 */
.L_x_254:
        /* <DEDUP_REMOVED lines=9> */
.L_x_257:
[----:B------:R-:W-:Y:S05]  /*7eb0*/  BSYNC B1 ;  /* 0x0000000000017941 */ /* 0x000fea0003800000 */
.L_x_256:
        /* <DEDUP_REMOVED lines=9> */
.L_x_259:
[----:B------:R-:W-:Y:S05]  /*7f50*/  BSYNC B1 ;  /* 0x0000000000017941 */ /* 0x000fea0003800000 */
.L_x_258:
[----:B-----5:R-:W-:Y:S01]  /*7f60*/  SHF.L.U32 R11, R23, 0x10, RZ ;  /* 0x00000010170b7819 */ /* 0x020fe200000006ff */
        /* <DEDUP_REMOVED lines=8> */
.L_x_261:
[----:B------:R-:W-:Y:S05]  /*7ff0*/  BSYNC B1 ;  /* 0x0000000000017941 */ /* 0x000fea0003800000 */
.L_x_260:
        /* <DEDUP_REMOVED lines=9> */
.L_x_263:
[----:B------:R-:W-:Y:S05]  /*8090*/  BSYNC B1 ;  /* 0x0000000000017941 */ /* 0x000fea0003800000 */
.L_x_262:
        /* <DEDUP_REMOVED lines=9> */
.L_x_265:
[----:B------:R-:W-:Y:S05]  /*8130*/  BSYNC B1 ;  /* 0x0000000000017941 */ /* 0x000fea0003800000 */
.L_x_264:
        /* <DEDUP_REMOVED lines=9> */
.L_x_267:
[----:B------:R-:W-:Y:S05]  /*81d0*/  BSYNC B1 ;  /* 0x0000000000017941 */ /* 0x000fea0003800000 */
.L_x_266:
        /* <DEDUP_REMOVED lines=9> */
.L_x_269:
[----:B------:R-:W-:Y:S05]  /*8270*/  BSYNC B1 ;  /* 0x0000000000017941 */ /* 0x000fea0003800000 */
.L_x_268:
        /* <DEDUP_REMOVED lines=9> */
.L_x_271:
[----:B------:R-:W-:Y:S05]  /*8310*/  BSYNC B1 ;  /* 0x0000000000017941 */ /* 0x000fea0003800000 */
.L_x_270:
        /* <DEDUP_REMOVED lines=9> */
.L_x_273:
[----:B------:R-:W-:Y:S05]  /*83b0*/  BSYNC B1 ;  /* 0x0000000000017941 */ /* 0x000fea0003800000 */
.L_x_272:
        /* <DEDUP_REMOVED lines=9> */
.L_x_275:
[----:B------:R-:W-:Y:S05]  /*8450*/  BSYNC B1 ;  /* 0x0000000000017941 */ /* 0x000fea0003800000 */
.L_x_274:
        /* <DEDUP_REMOVED lines=9> */
.L_x_277:
[----:B------:R-:W-:Y:S05]  /*84f0*/  BSYNC B1 ;  /* 0x0000000000017941 */ /* 0x000fea0003800000 */
.L_x_276:
        /* <DEDUP_REMOVED lines=9> */
.L_x_279:
[----:B------:R-:W-:Y:S05]  /*8590*/  BSYNC B1 ;  /* 0x0000000000017941 */ /* 0x000fea0003800000 */
.L_x_278:
        /* <DEDUP_REMOVED lines=9> */
.L_x_281:
[----:B------:R-:W-:Y:S05]  /*8630*/  BSYNC B1 ;  /* 0x0000000000017941 */ /* 0x000fea0003800000 */
.L_x_280:
        /* <DEDUP_REMOVED lines=9> */
.L_x_283:
[----:B------:R-:W-:Y:S05]  /*86d0*/  BSYNC B1 ;  /* 0x0000000000017941 */ /* 0x000fea0003800000 */
.L_x_282:
        /* <DEDUP_REMOVED lines=9> */
.L_x_285:
[----:B------:R-:W-:Y:S05]  /*8770*/  BSYNC B1 ;  /* 0x0000000000017941 */ /* 0x000fea0003800000 */
.L_x_284:
        /* <DEDUP_REMOVED lines=9> */
.L_x_287:
[----:B------:R-:W-:Y:S05]  /*8810*/  BSYNC B1 ;  /* 0x0000000000017941 */ /* 0x000fea0003800000 */
.L_x_286:
        /* <DEDUP_REMOVED lines=9> */
.L_x_289:
[----:B------:R-:W-:Y:S05]  /*88b0*/  BSYNC B1 ;  /* 0x0000000000017941 */ /* 0x000fea0003800000 */
.L_x_288:
        /* <DEDUP_REMOVED lines=9> */
.L_x_291:
[----:B------:R-:W-:Y:S05]  /*8950*/  BSYNC B1 ;  /* 0x0000000000017941 */ /* 0x000fea0003800000 */
.L_x_290:
        /* <DEDUP_REMOVED lines=9> */
.L_x_293:
[----:B------:R-:W-:Y:S05]  /*89f0*/  BSYNC B1 ;  /* 0x0000000000017941 */ /* 0x000fea0003800000 */
.L_x_292:
        /* <DEDUP_REMOVED lines=9> */
.L_x_295:
[----:B------:R-:W-:Y:S05]  /*8a90*/  BSYNC B1 ;  /* 0x0000000000017941 */ /* 0x000fea0003800000 */
.L_x_294:
        /* <DEDUP_REMOVED lines=9> */
.L_x_297:
[----:B------:R-:W-:Y:S05]  /*8b30*/  BSYNC B1 ;  /* 0x0000000000017941 */ /* 0x000fea0003800000 */
.L_x_296:
        /* <DEDUP_REMOVED lines=9> */
.L_x_299:
[----:B------:R-:W-:Y:S05]  /*8bd0*/  BSYNC B1 ;  /* 0x0000000000017941 */ /* 0x000fea0003800000 */
.L_x_298:
        /* <DEDUP_REMOVED lines=9> */
.L_x_301:
[----:B------:R-:W-:Y:S05]  /*8c70*/  BSYNC B1 ;  /* 0x0000000000017941 */ /* 0x000fea0003800000 */
.L_x_300:
        /* <DEDUP_REMOVED lines=9> */
.L_x_303:
[----:B------:R-:W-:Y:S05]  /*8d10*/  BSYNC B1 ;  /* 0x0000000000017941 */ /* 0x000fea0003800000 */
.L_x_302:
        /* <DEDUP_REMOVED lines=9> */
.L_x_305:
[----:B------:R-:W-:Y:S05]  /*8db0*/  BSYNC B1 ;  /* 0x0000000000017941 */ /* 0x000fea0003800000 */
.L_x_304:
        /* <DEDUP_REMOVED lines=9> */
.L_x_307:
[----:B------:R-:W-:Y:S05]  /*8e50*/  BSYNC B1 ;  /* 0x0000000000017941 */ /* 0x000fea0003800000 */
.L_x_306:
        /* <DEDUP_REMOVED lines=9> */
.L_x_309:
[----:B------:R-:W-:Y:S05]  /*8ef0*/  BSYNC B1 ;  /* 0x0000000000017941 */ /* 0x000fea0003800000 */
.L_x_308:
        /* <DEDUP_REMOVED lines=9> */
.L_x_311:
[----:B------:R-:W-:Y:S05]  /*8f90*/  BSYNC B1 ;  /* 0x0000000000017941 */ /* 0x000fea0003800000 */
.L_x_310:
        /* <DEDUP_REMOVED lines=9> */
.L_x_313:
[----:B------:R-:W-:Y:S05]  /*9030*/  BSYNC B1 ;  /* 0x0000000000017941 */ /* 0x000fea0003800000 */
.L_x_312:
        /* <DEDUP_REMOVED lines=9> */
.L_x_315:
[----:B------:R-:W-:Y:S05]  /*90d0*/  BSYNC B1 ;  /* 0x0000000000017941 */ /* 0x000fea0003800000 */
.L_x_314:
        /* <DEDUP_REMOVED lines=9> */
.L_x_317:
[----:B------:R-:W-:Y:S05]  /*9170*/  BSYNC B1 ;  /* 0x0000000000017941 */ /* 0x000fea0003800000 */
.L_x_316:
        /* <DEDUP_REMOVED lines=9> */
.L_x_319:
[----:B------:R-:W-:Y:S05]  /*9210*/  BSYNC B1 ;  /* 0x0000000000017941 */ /* 0x000fea0003800000 */
.L_x_318:
        /* <DEDUP_REMOVED lines=9> */
.L_x_321:
[----:B------:R-:W-:Y:S05]  /*92b0*/  BSYNC B1 ;  /* 0x0000000000017941 */ /* 0x000fea0003800000 */
.L_x_320:
        /* <DEDUP_REMOVED lines=9> */
.L_x_323:
[----:B------:R-:W-:Y:S05]  /*9350*/  BSYNC B1 ;  /* 0x0000000000017941 */ /* 0x000fea0003800000 */
.L_x_322:
        /* <DEDUP_REMOVED lines=9> */
.L_x_325:
[----:B------:R-:W-:Y:S05]  /*93f0*/  BSYNC B1 ;  /* 0x0000000000017941 */ /* 0x000fea0003800000 */
.L_x_324:
        /* <DEDUP_REMOVED lines=9> */
.L_x_327:
[----:B------:R-:W-:Y:S05]  /*9490*/  BSYNC B1 ;  /* 0x0000000000017941 */ /* 0x000fea0003800000 */
.L_x_326:
        /* <DEDUP_REMOVED lines=9> */
.L_x_329:
[----:B------:R-:W-:Y:S05]  /*9530*/  BSYNC B1 ;  /* 0x0000000000017941 */ /* 0x000fea0003800000 */
.L_x_328:
        /* <DEDUP_REMOVED lines=9> */
.L_x_331:
[----:B------:R-:W-:Y:S05]  /*95d0*/  BSYNC B1 ;  /* 0x0000000000017941 */ /* 0x000fea0003800000 */
.L_x_330:
        /* <DEDUP_REMOVED lines=9> */
.L_x_333:
[----:B------:R-:W-:Y:S05]  /*9670*/  BSYNC B1 ;  /* 0x0000000000017941 */ /* 0x000fea0003800000 */
.L_x_332:
        /* <DEDUP_REMOVED lines=9> */
.L_x_335:
[----:B------:R-:W-:Y:S05]  /*9710*/  BSYNC B1 ;  /* 0x0000000000017941 */ /* 0x000fea0003800000 */
.L_x_334:
        /* <DEDUP_REMOVED lines=9> */
.L_x_337:
[----:B------:R-:W-:Y:S05]  /*97b0*/  BSYNC B1 ;  /* 0x0000000000017941 */ /* 0x000fea0003800000 */
.L_x_336:
        /* <DEDUP_REMOVED lines=9> */
.L_x_339:
[----:B------:R-:W-:Y:S05]  /*9850*/  BSYNC B1 ;  /* 0x0000000000017941 */ /* 0x000fea0003800000 */
.L_x_338:
        /* <DEDUP_REMOVED lines=9> */
.L_x_341:
[----:B------:R-:W-:Y:S05]  /*98f0*/  BSYNC B1 ;  /* 0x0000000000017941 */ /* 0x000fea0003800000 */
.L_x_340:
        /* <DEDUP_REMOVED lines=9> */
.L_x_343:
[----:B------:R-:W-:Y:S05]  /*9990*/  BSYNC B1 ;  /* 0x0000000000017941 */ /* 0x000fea0003800000 */
.L_x_342:
        /* <DEDUP_REMOVED lines=9> */
.L_x_345:
[----:B------:R-:W-:Y:S05]  /*9a30*/  BSYNC B1 ;  /* 0x0000000000017941 */ /* 0x000fea0003800000 */
.L_x_344:
        /* <DEDUP_REMOVED lines=9> */
.L_x_347:
[----:B------:R-:W-:Y:S05]  /*9ad0*/  BSYNC B1 ;  /* 0x0000000000017941 */ /* 0x000fea0003800000 */
.L_x_346:
        /* <DEDUP_REMOVED lines=9> */
.L_x_349:
[----:B------:R-:W-:Y:S05]  /*9b70*/  BSYNC B1 ;  /* 0x0000000000017941 */ /* 0x000fea0003800000 */
.L_x_348:
        /* <DEDUP_REMOVED lines=9> */
.L_x_351:
[----:B------:R-:W-:Y:S05]  /*9c10*/  BSYNC B1 ;  /* 0x0000000000017941 */ /* 0x000fea0003800000 */
.L_x_350:
        /* <DEDUP_REMOVED lines=9> */
.L_x_353:
[----:B------:R-:W-:Y:S05]  /*9cb0*/  BSYNC B1 ;  /* 0x0000000000017941 */ /* 0x000fea0003800000 */
.L_x_352:
        /* <DEDUP_REMOVED lines=9> */
.L_x_355:
[----:B------:R-:W-:Y:S05]  /*9d50*/  BSYNC B1 ;  /* 0x0000000000017941 */ /* 0x000fea0003800000 */
.L_x_354:
        /* <DEDUP_REMOVED lines=9> */
.L_x_357:
[----:B------:R-:W-:Y:S05]  /*9df0*/  BSYNC B1 ;  /* 0x0000000000017941 */ /* 0x000fea0003800000 */
.L_x_356:
        /* <DEDUP_REMOVED lines=9> */
.L_x_359:
[----:B------:R-:W-:Y:S05]  /*9e90*/  BSYNC B1 ;  /* 0x0000000000017941 */ /* 0x000fea0003800000 */
.L_x_358:
        /* <DEDUP_REMOVED lines=9> */
.L_x_361:
[----:B------:R-:W-:Y:S05]  /*9f30*/  BSYNC B1 ;  /* 0x0000000000017941 */ /* 0x000fea0003800000 */
.L_x_360:
        /* <DEDUP_REMOVED lines=9> */
.L_x_363:
[----:B------:R-:W-:Y:S05]  /*9fd0*/  BSYNC B1 ;  /* 0x0000000000017941 */ /* 0x000fea0003800000 */
.L_x_362:
        /* <DEDUP_REMOVED lines=9> */
.L_x_365:
[----:B------:R-:W-:Y:S05]  /*a070*/  BSYNC B1 ;  /* 0x0000000000017941 */ /* 0x000fea0003800000 */
.L_x_364:
        /* <DEDUP_REMOVED lines=9> */
.L_x_367:
[----:B------:R-:W-:Y:S05]  /*a110*/  BSYNC B1 ;  /* 0x0000000000017941 */ /* 0x000fea0003800000 */
.L_x_366:
        /* <DEDUP_REMOVED lines=9> */
.L_x_369:
[----:B------:R-:W-:Y:S05]  /*a1b0*/  BSYNC B1 ;  /* 0x0000000000017941 */ /* 0x000fea0003800000 */
.L_x_368:
        /* <DEDUP_REMOVED lines=9> */
.L_x_371:
[----:B------:R-:W-:Y:S05]  /*a250*/  BSYNC B1 ;  /* 0x0000000000017941 */ /* 0x000fea0003800000 */
.L_x_370:
        /* <DEDUP_REMOVED lines=9> */
.L_x_373:
[----:B------:R-:W-:Y:S05]  /*a2f0*/  BSYNC B1 ;  /* 0x0000000000017941 */ /* 0x000fea0003800000 */
.L_x_372:
        /* <DEDUP_REMOVED lines=9> */
.L_x_375:
[----:B------:R-:W-:Y:S05]  /*a390*/  BSYNC B1 ;  /* 0x0000000000017941 */ /* 0x000fea0003800000 */
.L_x_374:
        /* <DEDUP_REMOVED lines=9> */
.L_x_377:
[----:B------:R-:W-:Y:S05]  /*a430*/  BSYNC B1 ;  /* 0x0000000000017941 */ /* 0x000fea0003800000 */
.L_x_376:
        /* <DEDUP_REMOVED lines=9> */
.L_x_379:
[----:B------:R-:W-:Y:S05]  /*a4d0*/  BSYNC B1 ;  /* 0x0000000000017941 */ /* 0x000fea0003800000 */
.L_x_378:
        /* <DEDUP_REMOVED lines=9> */
.L_x_381:
[----:B------:R-:W-:Y:S05]  /*a570*/  BSYNC B1 ;  /* 0x0000000000017941 */ /* 0x000fea0003800000 */
.L_x_380:
        /* <DEDUP_REMOVED lines=9> */
.L_x_383:
[----:B------:R-:W-:Y:S05]  /*a610*/  BSYNC B1 ;  /* 0x0000000000017941 */ /* 0x000fea0003800000 */
.L_x_382:
        /* <DEDUP_REMOVED lines=9> */
.L_x_385:
[----:B------:R-:W-:Y:S05]  /*a6b0*/  BSYNC B1 ;  /* 0x0000000000017941 */ /* 0x000fea0003800000 */
.L_x_384:
        /* <DEDUP_REMOVED lines=9> */
.L_x_387:
[----:B------:R-:W-:Y:S05]  /*a750*/  BSYNC B1 ;  /* 0x0000000000017941 */ /* 0x000fea0003800000 */
.L_x_386:
        /* <DEDUP_REMOVED lines=9> */
.L_x_389:
[----:B------:R-:W-:Y:S05]  /*a7f0*/  BSYNC B1 ;  /* 0x0000000000017941 */ /* 0x000fea0003800000 */
.L_x_388:
        /* <DEDUP_REMOVED lines=9> */
.L_x_391:
[----:B------:R-:W-:Y:S05]  /*a890*/  BSYNC B1 ;  /* 0x0000000000017941 */ /* 0x000fea0003800000 */
.L_x_390:
        /* <DEDUP_REMOVED lines=9> */
.L_x_393:
[----:B------:R-:W-:Y:S05]  /*a930*/  BSYNC B1 ;  /* 0x0000000000017941 */ /* 0x000fea0003800000 */
.L_x_392:
        /* <DEDUP_REMOVED lines=9> */
.L_x_395:
[----:B------:R-:W-:Y:S05]  /*a9d0*/  BSYNC B1 ;  /* 0x0000000000017941 */ /* 0x000fea0003800000 */
.L_x_394:
        /* <DEDUP_REMOVED lines=9> */
.L_x_397:
[----:B------:R-:W-:Y:S05]  /*aa70*/  BSYNC B1 ;  /* 0x0000000000017941 */ /* 0x000fea0003800000 */
.L_x_396:
        /* <DEDUP_REMOVED lines=9> */
.L_x_399:
[----:B------:R-:W-:Y:S05]  /*ab10*/  BSYNC B1 ;  /* 0x0000000000017941 */ /* 0x000fea0003800000 */
.L_x_398:
        /* <DEDUP_REMOVED lines=9> */
.L_x_401:
[----:B------:R-:W-:Y:S05]  /*abb0*/  BSYNC B1 ;  /* 0x0000000000017941 */ /* 0x000fea0003800000 */
.L_x_400:
        /* <DEDUP_REMOVED lines=9> */
.L_x_403:
[----:B------:R-:W-:Y:S05]  /*ac50*/  BSYNC B1 ;  /* 0x0000000000017941 */ /* 0x000fea0003800000 */
.L_x_402:
        /* <DEDUP_REMOVED lines=9> */
.L_x_405:
[----:B------:R-:W-:Y:S05]  /*acf0*/  BSYNC B1 ;  /* 0x0000000000017941 */ /* 0x000fea0003800000 */
.L_x_404:
        /* <DEDUP_REMOVED lines=9> */
.L_x_407:
[----:B------:R-:W-:Y:S05]  /*ad90*/  BSYNC B1 ;  /* 0x0000000000017941 */ /* 0x000fea0003800000 */
.L_x_406:
        /* <DEDUP_REMOVED lines=9> */
.L_x_409:
[----:B------:R-:W-:Y:S05]  /*ae30*/  BSYNC B1 ;  /* 0x0000000000017941 */ /* 0x000fea0003800000 */
.L_x_408:
[----:B0-2--5:R-:W-:Y:S01]  /*ae40*/  IMAD.U32 R7, R23, 0x10000, RZ ;  /* 0x0001000017077824 */ /* 0x025fe200078e00ff */
        /* <DEDUP_REMOVED lines=8> */
.L_x_411:
[----:B------:R-:W-:Y:S05]  /*aed0*/  BSYNC B1 ;  /* 0x0000000000017941 */ /* 0x000fea0003800000 */
.L_x_410:
[----:B01---5:R-:W-:Y:S01]  /*aee0*/  IMAD.U32 R5, R23, 0x10000, RZ ;  /* 0x0001000017057824 */ /* 0x023fe200078e00ff */
[----:B------:R-:W-:Y:S01]  /*aef0*/  ISETP.GT.AND P1, PT, R3, 0xb9, P1 ;  /* 0x000000b90300780c */ /* 0x000fe20000f24270 */
[----:B------:R-:W-:Y:S01]  /*af00*/  @P2 IMAD.MOV.U32 R4, RZ, RZ, R8 ;  /* 0x000000ffff042224 */ /* 0x000fe200078e0008 */
        /* <DEDUP_REMOVED lines=9> */
.L_x_413:
[----:B------:R-:W-:Y:S05]  /*afa0*/  BSYNC B1 ;  /* 0x0000000000017941 */ /* 0x000fea0003800000 */
.L_x_412:
[----:B------:R-:W-:Y:S05]  /*afb0*/  @!P1 BRA `(.L_x_414) ;  /* 0x0000003400d89947 */ /* 0x000fea0003800000 */
[----:B-----5:R-:W-:-:S04]  /*afc0*/  IMAD.U32 R23, R23, 0x10000, RZ ;  /* 0x0001000017177824 */ /* 0x020fc800078e00ff */
[----:B0-----:R-:W-:-:S04]  /*afd0*/  FMUL R0, R23, R22 ;  /* 0x0000001617007220 */ /* 0x001fc80000400000 */
[----:B------:R-:W-:-:S05]  /*afe0*/  FFMA R0, R119, R19, R0 ;  /* 0x0000001377007223 */ /* 0x000fca0000000000 */
[----:B------:R-:W-:-:S05]  /*aff0*/  F2FP.BF16.F32.PACK_AB R0, RZ, R0 ;  /* 0x00000000ff00723e */ /* 0x000fca00000010ff */
[----:B------:R0:W-:Y:S01]  /*b000*/  STG.E.U16 desc[UR36][R8.64+0x172], R0 ;  /* 0x0001720008007986 */ /* 0x0001e2000c101524 */
[----:B------:R-:W-:Y:S05]  /*b010*/  BRA `(.L_x_414) ;  /* 0x0000003400c07947 */ /* 0x000fea0003800000 */
.L_x_33:
[----:B------:R-:W-:Y:S01]  /*b020*/  ULDC.64 UR6, c[0x0][0x5c0] ;  /* 0x0001700000067ab9 */ /* 0x000fe20000000a00 */
[-C--:B------:R-:W-:Y:S01]  /*b030*/  FMUL R120, R120, R19.reuse ;  /* 0x0000001378787220 */ /* 0x080fe20000400000 */
[----:B------:R-:W-:Y:S01]  /*b040*/  LEA R6, P1, R4, UR6, 0x1 ;  /* 0x0000000604067c11 */ /* 0x000fe2000f8208ff */
[-C--:B------:R-:W-:Y:S01]  /*b050*/  FMUL R121, R121, R19.reuse ;  /* 0x0000001379797220 */ /* 0x080fe20000400000 */
[----:B------:R-:W-:Y:S01]  /*b060*/  ISETP.GT.AND P2, PT, R0, 0x8, PT ;  /* 0x000000080000780c */ /* 0x000fe20003f44270 */
[----:B------:R-:W-:Y:S01]  /*b070*/  USHF.L.U64.HI UR6, UR4, 0x4, UR5 ;  /* 0x0000000404067899 */ /* 0x000fe20008010205 */
[----:B------:R-:W-:Y:S01]  /*b080*/  F2FP.BF16.F32.PACK_AB R120, RZ, R120 ;  /* 0x00000078ff78723e */ /* 0x000fe200000010ff */
[-C--:B------:R-:W-:Y:S01]  /*b090*/  FMUL R122, R122, R19.reuse ;  /* 0x000000137a7a7220 */ /* 0x080fe20000400000 */
[----:B------:R-:W-:Y:S01]  /*b0a0*/  LEA.HI.X R7, R4, UR7, R223, 0x1, P1 ;  /* 0x0000000704077c11 */ /* 0x000fe200088f0cdf */
[----:B------:R-:W-:Y:S01]  /*b0b0*/  USHF.L.U32 UR7, UR4, 0x4, URZ ;  /* 0x0000000404077899 */ /* 0x000fe2000800063f */
[----:B------:R-:W-:Y:S01]  /*b0c0*/  ISETP.GT.AND P1, PT, R3, 0x1, P3 ;  /* 0x000000010300780c */ /* 0x000fe20001f24270 */
[-C--:B------:R-:W-:Y:S01]  /*b0d0*/  FMUL R123, R123, R19.reuse ;  /* 0x000000137b7b7220 */ /* 0x080fe20000400000 */
[C---:B------:R-:W-:Y:S01]  /*b0e0*/  ISETP.GT.AND P4, PT, R3.reuse, RZ, P2 ;  /* 0x000000ff0300720c */ /* 0x040fe20001784270 */
[----:B------:R-:W-:Y:S01]  /*b0f0*/  @P0 STG.E.U16 desc[UR36][R6.64], R120 ;  /* 0x0000007806000986 */ /* 0x000fe2000c101524 */
[----:B------:R-:W-:Y:S01]  /*b100*/  ISETP.GT.AND P0, PT, R3, 0x1, P2 ;  /* 0x000000010300780c */ /* 0x000fe20001704270 */
[-C--:B------:R-:W-:Y:S01]  /*b110*/  FMUL R124, R124, R19.reuse ;  /* 0x000000137c7c7220 */ /* 0x080fe20000400000 */
[----:B------:R-:W-:Y:S01]  /*b120*/  IADD3 R4, P5, R6, UR7, RZ ;  /* 0x0000000706047c10 */ /* 0x000fe2000ffbe0ff */
[----:B------:R-:W-:Y:S01]  /*b130*/  FMUL R125, R125, R19 ;  /* 0x000000137d7d7220 */ /* 0x000fe20000400000 */
[----:B------:R-:W-:Y:S01]  /*b140*/  F2FP.BF16.F32.PACK_AB R121, RZ, R121 ;  /* 0x00000079ff79723e */ /* 0x000fe200000010ff */
[-C--:B------:R-:W-:Y:S01]  /*b150*/  FMUL R126, R126, R19.reuse ;  /* 0x000000137e7e7220 */ /* 0x080fe20000400000 */
[----:B------:R-:W-:Y:S01]  /*b160*/  F2FP.BF16.F32.PACK_AB R122, RZ, R122 ;  /* 0x0000007aff7a723e */ /* 0x000fe200000010ff */
[----:B------:R-:W-:Y:S01]  /*b170*/  FMUL R127, R127, R19 ;  /* 0x000000137f7f7220 */ /* 0x000fe20000400000 */
[----:B------:R-:W-:Y:S01]  /*b180*/  IADD3.X R5, R7, UR6, RZ, P5, !PT ;  /* 0x0000000607057c10 */ /* 0x000fe2000affe4ff */
[----:B------:R-:W-:Y:S01]  /*b190*/  @P1 STG.E.U16 desc[UR36][R6.64+0x2], R121 ;  /* 0x0000027906001986 */ /* 0x000fe2000c101524 */
[----:B------:R-:W-:Y:S01]  /*b1a0*/  F2FP.BF16.F32.PACK_AB R123, RZ, R123 ;  /* 0x0000007bff7b723e */ /* 0x000fe200000010ff */
[-C--:B------:R-:W-:Y:S01]  /*b1b0*/  FMUL R128, R128, R19.reuse ;  /* 0x0000001380807220 */ /* 0x080fe20000400000 */
[C---:B------:R-:W-:Y:S01]  /*b1c0*/  ISETP.GT.AND P5, PT, R3.reuse, 0x9, P3 ;  /* 0x000000090300780c */ /* 0x040fe20001fa4270 */
[----:B------:R-:W-:Y:S01]  /*b1d0*/  @P4 STG.E.U16 desc[UR36][R4.64], R122 ;  /* 0x0000007a04004986 */ /* 0x000fe2000c101524 */
[----:B------:R-:W-:Y:S01]  /*b1e0*/  ISETP.GT.AND P4, PT, R3, 0x8, P3 ;  /* 0x000000080300780c */ /* 0x000fe20001f84270 */
[-C--:B------:R-:W-:Y:S01]  /*b1f0*/  FMUL R129, R129, R19.reuse ;  /* 0x0000001381817220 */ /* 0x080fe20000400000 */
[C---:B------:R-:W-:Y:S01]  /*b200*/  ISETP.GT.AND P1, PT, R3.reuse, 0x8, P2 ;  /* 0x000000080300780c */ /* 0x040fe20001724270 */
[----:B------:R-:W-:Y:S01]  /*b210*/  @P0 STG.E.U16 desc[UR36][R4.64+0x2], R123 ;  /* 0x0000027b04000986 */ /* 0x000fe2000c101524 */
[----:B------:R-:W-:Y:S01]  /*b220*/  ISETP.GT.AND P0, PT, R3, 0x9, P2 ;  /* 0x000000090300780c */ /* 0x000fe20001704270 */
[-C--:B------:R-:W-:Y:S01]  /*b230*/  FMUL R130, R130, R19.reuse ;  /* 0x0000001382827220 */ /* 0x080fe20000400000 */
[----:B------:R-:W-:Y:S01]  /*b240*/  F2FP.BF16.F32.PACK_AB R124, RZ, R124 ;  /* 0x0000007cff7c723e */ /* 0x000fe200000010ff */
[----:B------:R-:W-:Y:S01]  /*b250*/  FMUL R131, R131, R19 ;  /* 0x0000001383837220 */ /* 0x000fe20000400000 */
[----:B------:R-:W-:Y:S01]  /*b260*/  F2FP.BF16.F32.PACK_AB R125, RZ, R125 ;  /* 0x0000007dff7d723e */ /* 0x000fe200000010ff */
[-C--:B------:R-:W-:Y:S01]  /*b270*/  FMUL R132, R132, R19.reuse ;  /* 0x0000001384847220 */ /* 0x080fe20000400000 */
[----:B------:R-:W-:Y:S01]  /*b280*/  F2FP.BF16.F32.PACK_AB R126, RZ, R126 ;  /* 0x0000007eff7e723e */ /* 0x000fe200000010ff */
[----:B------:R-:W-:Y:S01]  /*b290*/  FMUL R133, R133, R19 ;  /* 0x0000001385857220 */ /* 0x000fe20000400000 */
[----:B------:R-:W-:Y:S01]  /*b2a0*/  F2FP.BF16.F32.PACK_AB R127, RZ, R127 ;  /* 0x0000007fff7f723e */ /* 0x000fe200000010ff */
[----:B------:R-:W-:Y:S01]  /*b2b0*/  @P4 STG.E.U16 desc[UR36][R6.64+0x10], R124 ;  /* 0x0000107c06004986 */ /* 0x000fe2000c101524 */
[----:B------:R-:W-:Y:S01]  /*b2c0*/  ISETP.GT.AND P4, PT, R3, 0x10, P3 ;  /* 0x000000100300780c */ /* 0x000fe20001f84270 */
[----:B------:R-:W-:Y:S01]  /*b2d0*/  FMUL R134, R134, R19 ;  /* 0x0000001386867220 */ /* 0x000fe20000400000 */
[----:B------:R-:W-:Y:S01]  /*b2e0*/  F2FP.BF16.F32.PACK_AB R128, RZ, R128 ;  /* 0x00000080ff80723e */ /* 0x000fe200000010ff */
[----:B------:R-:W-:Y:S01]  /*b2f0*/  @P5 STG.E.U16 desc[UR36][R6.64+0x12], R125 ;  /* 0x0000127d06005986 */ /* 0x000fe2000c101524 */
[----:B------:R-:W-:Y:S01]  /*b300*/  F2FP.BF16.F32.PACK_AB R129, RZ, R129 ;  /* 0x00000081ff81723e */ /* 0x000fe200000010ff */
[-C--:B------:R-:W-:Y:S01]  /*b310*/  FMUL R135, R135, R19.reuse ;  /* 0x0000001387877220 */ /* 0x080fe20000400000 */
[C---:B------:R-:W-:Y:S01]  /*b320*/  ISETP.GT.AND P5, PT, R3.reuse, 0x11, P2 ;  /* 0x000000110300780c */ /* 0x040fe200017a4270 */
[----:B------:R-:W-:Y:S01]  /*b330*/  @P1 STG.E.U16 desc[UR36][R4.64+0x10], R126 ;  /* 0x0000107e04001986 */ /* 0x000fe2000c101524 */
[C---:B------:R-:W-:Y:S01]  /*b340*/  ISETP.GT.AND P1, PT, R3.reuse, 0x10, P2 ;  /* 0x000000100300780c */ /* 0x040fe20001724270 */
[-C--:B------:R-:W-:Y:S01]  /*b350*/  FMUL R136, R136, R19.reuse ;  /* 0x0000001388887220 */ /* 0x080fe20000400000 */
[----:B------:R-:W-:Y:S01]  /*b360*/  F2FP.BF16.F32.PACK_AB R130, RZ, R130 ;  /* 0x00000082ff82723e */ /* 0x000fe200000010ff */
[----:B------:R-:W-:Y:S01]  /*b370*/  @P0 STG.E.U16 desc[UR36][R4.64+0x12], R127 ;  /* 0x0000127f04000986 */ /* 0x000fe2000c101524 */
[----:B------:R-:W-:Y:S01]  /*b380*/  ISETP.GT.AND P0, PT, R3, 0x11, P3 ;  /* 0x000000110300780c */ /* 0x000fe20001f04270 */
[----:B------:R-:W-:Y:S01]  /*b390*/  FMUL R137, R137, R19 ;  /* 0x0000001389897220 */ /* 0x000fe20000400000 */
[----:B------:R-:W-:Y:S01]  /*b3a0*/  F2FP.BF16.F32.PACK_AB R131, RZ, R131 ;  /* 0x00000083ff83723e */ /* 0x000fe200000010ff */
        /* <DEDUP_REMOVED lines=64> */
[-C--:B------:R-:W-:Y:S01]  /*b7b0*/  FMUL R156, R156, R19.reuse ;  /* 0x000000139c9c7220 */ /* 0x080fe20000400000 */
[----:B------:R-:W-:Y:S01]  /*b7c0*/  F2FP.BF16.F32.PACK_AB R150, RZ, R150 ;  /* 0x00000096ff96723e */ /* 0x000fe200000010ff */
[----:B------:R-:W-:Y:S01]  /*b7d0*/  FMUL R157, R157, R19 ;  /* 0x000000139d9d7220 */ /* 0x000fe20000400000 */
[----:B------:R-:W-:Y:S01]  /*b7e0*/  F2FP.BF16.F32.PACK_AB R151, RZ, R151 ;  /* 0x00000097ff97723e */ /* 0x000fe200000010ff */
        /* <DEDUP_REMOVED lines=196> */
[----:B------:R-:W-:Y:S01]  /*c430*/  FMUL R214, R214, R19 ;  /* 0x00000013d6d67220 */ /* 0x000fe20000400000 */
[----:B------:R-:W-:Y:S01]  /*c440*/  F2FP.BF16.F32.PACK_AB R208, RZ, R208 ;  /* 0x000000d0ffd0723e */ /* 0x000fe200000010ff */
[----:B------:R-:W-:Y:S01]  /*c450*/  @P4 STG.E.U16 desc[UR36][R6.64+0x100], R184 ;  /* 0x000100b806004986 */ /* 0x000fe2000c101524 */
[C---:B------:R-:W-:Y:S01]  /*c460*/  ISETP.GT.AND P4, PT, R3.reuse, 0x81, P2 ;  /* 0x000000810300780c */ /* 0x040fe20001784270 */
[----:B------:R-:W-:Y:S01]  /*c470*/  IMAD.U32 R9, RZ, RZ, UR4 ;  /* 0x00000004ff097e24 */ /* 0x000fe2000f8e00ff */
[----:B------:R-:W-:Y:S01]  /*c480*/  F2FP.BF16.F32.PACK_AB R209, RZ, R209 ;  /* 0x000000d1ffd1723e */ /* 0x000fe200000010ff */
[----:B------:R-:W-:Y:S01]  /*c490*/  @P5 STG.E.U16 desc[UR36][R6.64+0x102], R185 ;  /* 0x000102b906005986 */ /* 0x000fe2000c101524 */
[----:B------:R-:W-:Y:S01]  /*c4a0*/  ISETP.GT.AND P5, PT, R3, 0x88, P3 ;  /* 0x000000880300780c */ /* 0x000fe20001fa4270 */
        /* <DEDUP_REMOVED lines=9> */
[C---:B------:R-:W-:Y:S01]  /*c540*/  ISETP.GT.AND P4, PT, R3.reuse, 0x89, P2 ;  /* 0x000000890300780c */ /* 0x040fe20001784270 */
[----:B------:R-:W-:Y:S01]  /*c550*/  FMUL R26, R26, R19 ;  /* 0x000000131a1a7220 */ /* 0x000fe20000400000 */
[----:B------:R-:W-:Y:S01]  /*c560*/  F2FP.BF16.F32.PACK_AB R213, RZ, R213 ;  /* 0x000000d5ffd5723e */ /* 0x000fe200000010ff */
[----:B------:R-:W-:Y:S01]  /*c570*/  @P5 STG.E.U16 desc[UR36][R6.64+0x110], R188 ;  /* 0x000110bc06005986 */ /* 0x000fe2000c101524 */
[----:B------:R-:W-:Y:S01]  /*c580*/  ISETP.GT.AND P5, PT, R3, 0x90, P2 ;  /* 0x000000900300780c */ /* 0x000fe200017a4270 */
        /* <DEDUP_REMOVED lines=92> */
[----:B------:R-:W-:Y:S01]  /*cb50*/  @P1 STG.E.U16 desc[UR36][R4.64+0x152], R207 ;  /* 0x000152cf04001986 */ /* 0x000fe2000c101524 */
[----:B------:R-:W-:Y:S01]  /*cb60*/  ISETP.GT.AND P1, PT, R0, 0x80, PT ;  /* 0x000000800000780c */ /* 0x000fe20003f24270 */
        /* <DEDUP_REMOVED lines=19> */
[C---:B------:R-:W-:Y:S01]  /*cca0*/  ISETP.GT.AND P3, PT, R3.reuse, 0xb9, P3 ;  /* 0x000000b90300780c */ /* 0x040fe20001f64270 */
[----:B------:R-:W-:Y:S01]  /*ccb0*/  @P5 STG.E.U16 desc[UR36][R4.64+0x162], R211 ;  /* 0x000162d304005986 */ /* 0x000fe2000c101524 */
[C---:B------:R-:W-:Y:S01]  /*ccc0*/  ISETP.GT.AND P5, PT, R3.reuse, 0xb8, P2 ;  /* 0x000000b80300780c */ /* 0x040fe200017a4270 */
[-C--:B------:R-:W-:Y:S01]  /*ccd0*/  FMUL R62, R62, R19.reuse ;  /* 0x000000133e3e7220 */ /* 0x080fe20000400000 */
[----:B------:R-:W-:Y:S01]  /*cce0*/  ISETP.GT.AND P2, PT, R3, 0xb9, P2 ;  /* 0x000000b90300780c */ /* 0x000fe20001744270 */
[-C--:B------:R-:W-:Y:S01]  /*ccf0*/  FMUL R63, R63, R19.reuse ;  /* 0x000000133f3f7220 */ /* 0x080fe20000400000 */
[----:B------:R-:W-:Y:S01]  /*cd00*/  F2FP.BF16.F32.PACK_AB R56, RZ, R56 ;  /* 0x00000038ff38723e */ /* 0x000fe200000010ff */
[----:B------:R-:W-:Y:S01]  /*cd10*/  FMUL R64, R64, R19 ;  /* 0x0000001340407220 */ /* 0x000fe20000400000 */
[----:B------:R-:W-:Y:S01]  /*cd20*/  F2FP.BF16.F32.PACK_AB R57, RZ, R57 ;  /* 0x00000039ff39723e */ /* 0x000fe200000010ff */
[----:B------:R-:W-:Y:S01]  /*cd30*/  FMUL R65, R65, R19 ;  /* 0x0000001341417220 */ /* 0x000fe20000400000 */
[----:B------:R-:W-:Y:S01]  /*cd40*/  F2FP.BF16.F32.PACK_AB R58, RZ, R58 ;  /* 0x0000003aff3a723e */ /* 0x000fe200000010ff */
[----:B------:R-:W-:Y:S01]  /*cd50*/  @P4 STG.E.U16 desc[UR36][R6.64+0x170], R212 ;  /* 0x000170d406004986 */ /* 0x000fe2000c101524 */
[----:B------:R-:W-:Y:S01]  /*cd60*/  LEA R8, P4, R9, R6, 0x8 ;  /* 0x0000000609087211 */ /* 0x000fe200078840ff */
[----:B------:R-:W-:Y:S01]  /*cd70*/  IMAD.U32 R9, RZ, RZ, UR5 ;  /* 0x00000005ff097e24 */ /* 0x000fe2000f8e00ff */
[----:B------:R-:W-:Y:S01]  /*cd80*/  F2FP.BF16.F32.PACK_AB R59, RZ, R59 ;  /* 0x0000003bff3b723e */ /* 0x000fe200000010ff */
[----:B------:R0:W-:Y:S01]  /*cd90*/  @P3 STG.E.U16 desc[UR36][R6.64+0x172], R213 ;  /* 0x000172d506003986 */ /* 0x0001e2000c101524 */
[C---:B------:R-:W-:Y:S01]  /*cda0*/  ISETP.GT.AND P3, PT, R3.reuse, 0x1, P1 ;  /* 0x000000010300780c */ /* 0x040fe20000f64270 */
[-C--:B------:R-:W-:Y:S01]  /*cdb0*/  FMUL R66, R66, R19.reuse ;  /* 0x0000001342427220 */ /* 0x080fe20000400000 */
[----:B------:R-:W-:Y:S01]  /*cdc0*/  F2FP.BF16.F32.PACK_AB R60, RZ, R60 ;  /* 0x0000003cff3c723e */ /* 0x000fe200000010ff */
[----:B------:R-:W-:Y:S01]  /*cdd0*/  @P5 STG.E.U16 desc[UR36][R4.64+0x170], R214 ;  /* 0x000170d604005986 */ /* 0x000fe2000c101524 */
[----:B------:R-:W-:Y:S01]  /*cde0*/  ISETP.GT.AND P5, PT, R3, RZ, P1 ;  /* 0x000000ff0300720c */ /* 0x000fe20000fa4270 */
[----:B------:R-:W-:Y:S01]  /*cdf0*/  FMUL R67, R67, R19 ;  /* 0x0000001343437220 */ /* 0x000fe20000400000 */
[----:B------:R-:W-:Y:S01]  /*ce00*/  F2FP.BF16.F32.PACK_AB R61, RZ, R61 ;  /* 0x0000003dff3d723e */ /* 0x000fe200000010ff */
[-C--:B------:R-:W-:Y:S01]  /*ce10*/  FMUL R68, R68, R19.reuse ;  /* 0x0000001344447220 */ /* 0x080fe20000400000 */
[----:B------:R-:W-:Y:S01]  /*ce20*/  F2FP.BF16.F32.PACK_AB R62, RZ, R62 ;  /* 0x0000003eff3e723e */ /* 0x000fe200000010ff */
[----:B------:R-:W-:Y:S01]  /*ce30*/  FMUL R69, R69, R19 ;  /* 0x0000001345457220 */ /* 0x000fe20000400000 */
[----:B------:R-:W-:Y:S01]  /*ce40*/  F2FP.BF16.F32.PACK_AB R63, RZ, R63 ;  /* 0x0000003fff3f723e */ /* 0x000fe200000010ff */
[-C--:B------:R-:W-:Y:S01]  /*ce50*/  FMUL R70, R70, R19.reuse ;  /* 0x0000001346467220 */ /* 0x080fe20000400000 */
[----:B0-----:R-:W-:Y:S01]  /*ce60*/  MOV R6, UR4 ;  /* 0x0000000400067c02 */ /* 0x001fe20008000f00 */
[-C--:B------:R-:W-:Y:S01]  /*ce70*/  FMUL R71, R71, R19.reuse ;  /* 0x0000001347477220 */ /* 0x080fe20000400000 */
[----:B------:R-:W-:Y:S01]  /*ce80*/  F2FP.BF16.F32.PACK_AB R64, RZ, R64 ;  /* 0x00000040ff40723e */ /* 0x000fe200000010ff */
[----:B------:R-:W-:Y:S01]  /*ce90*/  FMUL R72, R72, R19 ;  /* 0x0000001348487220 */ /* 0x000fe20000400000 */
[----:B------:R-:W-:Y:S01]  /*cea0*/  LEA.HI.X R9, R6, R7, R9, 0x8, P4 ;  /* 0x0000000706097211 */ /* 0x000fe200020f4409 */
[----:B------:R-:W-:Y:S01]  /*ceb0*/  @P2 IMAD.MOV.U32 R6, RZ, RZ, R4 ;  /* 0x000000ffff062224 */ /* 0x000fe200078e0004 */
[----:B------:R-:W-:Y:S01]  /*cec0*/  ISETP.GT.AND P4, PT, R3, 0x8, P1 ;  /* 0x000000080300780c */ /* 0x000fe20000f84270 */
[----:B------:R-:W-:Y:S01]  /*ced0*/  @P2 IMAD.MOV.U32 R7, RZ, RZ, R5 ;  /* 0x000000ffff072224 */ /* 0x000fe200078e0005 */
[----:B------:R-:W-:Y:S01]  /*cee0*/  F2FP.BF16.F32.PACK_AB R65, RZ, R65 ;  /* 0x00000041ff41723e */ /* 0x000fe200000010ff */
[-C--:B------:R-:W-:Y:S01]  /*cef0*/  FMUL R73, R73, R19.reuse ;  /* 0x0000001349497220 */ /* 0x080fe20000400000 */
[----:B------:R-:W-:Y:S01]  /*cf00*/  F2FP.BF16.F32.PACK_AB R66, RZ, R66 ;  /* 0x00000042ff42723e */ /* 0x000fe200000010ff */
[-C--:B------:R-:W-:Y:S01]  /*cf10*/  FMUL R74, R74, R19.reuse ;  /* 0x000000134a4a7220 */ /* 0x080fe20000400000 */
[----:B------:R0:W-:Y:S01]  /*cf20*/  @P2 STG.E.U16 desc[UR36][R6.64+0x172], R215 ;  /* 0x000172d706002986 */ /* 0x0001e2000c101524 */
[----:B------:R-:W-:Y:S01]  /*cf30*/  ISETP.GT.AND P2, PT, R3, RZ, P0 ;  /* 0x000000ff0300720c */ /* 0x000fe20000744270 */
        /* <DEDUP_REMOVED lines=8> */
[----:B------:R-:W-:Y:S01]  /*cfc0*/  FMUL R78, R78, R19 ;  /* 0x000000134e4e7220 */ /* 0x000fe20000400000 */
[----:B------:R-:W-:Y:S01]  /*cfd0*/  F2FP.BF16.F32.PACK_AB R70, RZ, R70 ;  /* 0x00000046ff46723e */ /* 0x000fe200000010ff */
[--C-:B0-----:R-:W-:Y:S01]  /*cfe0*/  @P3 IMAD.MOV.U32 R6, RZ, RZ, R8.reuse ;  /* 0x000000ffff063224 */ /* 0x101fe200078e0008 */
[----:B------:R-:W-:Y:S01]  /*cff0*/  F2FP.BF16.F32.PACK_AB R71, RZ, R71 ;  /* 0x00000047ff47723e */ /* 0x000fe200000010ff */
[--C-:B------:R-:W-:Y:S01]  /*d000*/  @P3 IMAD.MOV.U32 R7, RZ, RZ, R9.reuse ;  /* 0x000000ffff073224 */ /* 0x100fe200078e0009 */
[----:B------:R-:W-:Y:S01]  /*d010*/  F2FP.BF16.F32.PACK_AB R72, RZ, R72 ;  /* 0x00000048ff48723e */ /* 0x000fe200000010ff */
[----:B------:R-:W-:Y:S01]  /*d020*/  FMUL R79, R79, R19 ;  /* 0x000000134f4f7220 */ /* 0x000fe20000400000 */
[----:B------:R-:W-:Y:S01]  /*d030*/  F2FP.BF16.F32.PACK_AB R73, RZ, R73 ;  /* 0x00000049ff49723e */ /* 0x000fe200000010ff */
[-C--:B------:R-:W-:Y:S01]  /*d040*/  FMUL R80, R80, R19.reuse ;  /* 0x0000001350507220 */ /* 0x080fe20000400000 */
[----:B------:R0:W-:Y:S01]  /*d050*/  @P3 STG.E.U16 desc[UR36][R6.64+0x2], R25 ;  /* 0x0000021906003986 */ /* 0x0001e2000c101524 */
[----:B------:R-:W-:Y:S01]  /*d060*/  IADD3 R4, P3, R8, UR7, RZ ;  /* 0x0000000708047c10 */ /* 0x000fe2000ff7e0ff */
[-C--:B------:R-:W-:Y:S01]  /*d070*/  FMUL R81, R81, R19.reuse ;  /* 0x0000001351517220 */ /* 0x080fe20000400000 */
[----:B------:R-:W-:Y:S01]  /*d080*/  F2FP.BF16.F32.PACK_AB R74, RZ, R74 ;  /* 0x0000004aff4a723e */ /* 0x000fe200000010ff */
[-C--:B------:R-:W-:Y:S01]  /*d090*/  FMUL R82, R82, R19.reuse ;  /* 0x0000001352527220 */ /* 0x080fe20000400000 */
[----:B------:R-:W-:Y:S01]  /*d0a0*/  IADD3.X R5, R9, UR6, RZ, P3, !PT ;  /* 0x0000000609057c10 */ /* 0x000fe20009ffe4ff */
[-C--:B------:R-:W-:Y:S01]  /*d0b0*/  FMUL R83, R83, R19.reuse ;  /* 0x0000001353537220 */ /* 0x080fe20000400000 */
[C---:B------:R-:W-:Y:S01]  /*d0c0*/  ISETP.GT.AND P3, PT, R3.reuse, 0x9, P1 ;  /* 0x000000090300780c */ /* 0x040fe20000f64270 */
[----:B------:R-:W-:Y:S01]  /*d0d0*/  FMUL R84, R84, R19 ;  /* 0x0000001354547220 */ /* 0x000fe20000400000 */
[----:B------:R-:W-:Y:S01]  /*d0e0*/  F2FP.BF16.F32.PACK_AB R75, RZ, R75 ;  /* 0x0000004bff4b723e */ /* 0x000fe200000010ff */
[----:B------:R-:W-:Y:S01]  /*d0f0*/  @P2 STG.E.U16 desc[UR36][R4.64], R26 ;  /* 0x0000001a04002986 */ /* 0x000fe2000c101524 */
[C---:B------:R-:W-:Y:S01]  /*d100*/  ISETP.GT.AND P2, PT, R3.reuse, 0x8, P0 ;  /* 0x000000080300780c */ /* 0x040fe20000744270 */
[--C-:B0-----:R-:W-:Y:S01]  /*d110*/  @P4 IMAD.MOV.U32 R6, RZ, RZ, R8.reuse ;  /* 0x000000ffff064224 */ /* 0x101fe200078e0008 */
[----:B------:R-:W-:Y:S01]  /*d120*/  F2FP.BF16.F32.PACK_AB R76, RZ, R76 ;  /* 0x0000004cff4c723e */ /* 0x000fe200000010ff */
[--C-:B------:R-:W-:Y:S01]  /*d130*/  @P4 IMAD.MOV.U32 R7, RZ, RZ, R9.reuse ;  /* 0x000000ffff074224 */ /* 0x100fe200078e0009 */
[----:B------:R-:W-:Y:S01]  /*d140*/  @P5 STG.E.U16 desc[UR36][R4.64+0x2], R27 ;  /* 0x0000021b04005986 */ /* 0x000fe2000c101524 */
[----:B------:R-:W-:Y:S01]  /*d150*/  ISETP.GT.AND P5, PT, R3, 0x9, P0 ;  /* 0x000000090300780c */ /* 0x000fe200007a4270 */
[----:B------:R-:W-:Y:S01]  /*d160*/  FMUL R85, R85, R19 ;  /* 0x0000001355557220 */ /* 0x000fe20000400000 */
[----:B------:R-:W-:Y:S01]  /*d170*/  F2FP.BF16.F32.PACK_AB R77, RZ, R77 ;  /* 0x0000004dff4d723e */ /* 0x000fe200000010ff */
[----:B------:R0:W-:Y:S01]  /*d180*/  @P4 STG.E.U16 desc[UR36][R6.64+0x10], R28 ;  /* 0x0000101c06004986 */ /* 0x0001e2000c101524 */
        /* <DEDUP_REMOVED lines=11> */
[--C-:B0-----:R-:W-:Y:S01]  /*d240*/  @P3 IMAD.MOV.U32 R7, RZ, RZ, R9.reuse ;  /* 0x000000ffff073224 */ /* 0x101fe200078e0009 */
[----:B------:R-:W-:Y:S01]  /*d250*/  @P3 MOV R6, R8 ;  /* 0x0000000800063202 */ /* 0x000fe20000000f00 */
[----:B------:R-:W-:Y:S01]  /*d260*/  FMUL R91, R91, R19 ;  /* 0x000000135b5b7220 */ /* 0x000fe20000400000 */
[----:B------:R-:W-:Y:S01]  /*d270*/  F2FP.BF16.F32.PACK_AB R83, RZ, R83 ;  /* 0x00000053ff53723e */ /* 0x000fe200000010ff */
[-C--:B------:R-:W-:Y:S01]  /*d280*/  FMUL R92, R92, R19.reuse ;  /* 0x000000135c5c7220 */ /* 0x080fe20000400000 */
[----:B------:R-:W-:Y:S01]  /*d290*/  F2FP.BF16.F32.PACK_AB R84, RZ, R84 ;  /* 0x00000054ff54723e */ /* 0x000fe200000010ff */
[----:B------:R0:W-:Y:S01]  /*d2a0*/  @P3 STG.E.U16 desc[UR36][R6.64+0x12], R29 ;  /* 0x0000121d06003986 */ /* 0x0001e2000c101524 */
        /* <DEDUP_REMOVED lines=11> */
[--C-:B0-----:R-:W-:Y:S01]  /*d360*/  @P4 IMAD.MOV.U32 R6, RZ, RZ, R8.reuse ;  /* 0x000000ffff064224 */ /* 0x101fe200078e0008 */
[----:B------:R-:W-:Y:S01]  /*d370*/  F2FP.BF16.F32.PACK_AB R88, RZ, R88 ;  /* 0x00000058ff58723e */ /* 0x000fe200000010ff */
[--C-:B------:R-:W-:Y:S01]  /*d380*/  @P4 IMAD.MOV.U32 R7, RZ, RZ, R9.reuse ;  /* 0x000000ffff074224 */ /* 0x100fe200078e0009 */
[----:B------:R-:W-:Y:S01]  /*d390*/  F2FP.BF16.F32.PACK_AB R89, RZ, R89 ;  /* 0x00000059ff59723e */ /* 0x000fe200000010ff */
[-C--:B------:R-:W-:Y:S01]  /*d3a0*/  FMUL R96, R96, R19.reuse ;  /* 0x0000001360607220 */ /* 0x080fe20000400000 */
[----:B------:R-:W-:Y:S01]  /*d3b0*/  F2FP.BF16.F32.PACK_AB R90, RZ, R90 ;  /* 0x0000005aff5a723e */ /* 0x000fe200000010ff */
[-C--:B------:R-:W-:Y:S01]  /*d3c0*/  FMUL R97, R97, R19.reuse ;  /* 0x0000001361617220 */ /* 0x080fe20000400000 */
[----:B------:R0:W-:Y:S01]  /*d3d0*/  @P4 STG.E.U16 desc[UR36][R6.64+0x20], R32 ;  /* 0x0000202006004986 */ /* 0x0001e2000c101524 */
        /* <DEDUP_REMOVED lines=50> */
[----:B------:R-:W-:Y:S01]  /*d700*/  @P3 MOV R6, R8 ;  /* 0x0000000800063202 */ /* 0x000fe20000000f00 */
[-C--:B------:R-:W-:Y:S01]  /*d710*/  FMUL R115, R115, R19.reuse ;  /* 0x0000001373737220 */ /* 0x080fe20000400000 */
[----:B------:R-:W-:Y:S01]  /*d720*/  F2FP.BF16.F32.PACK_AB R110, RZ, R110 ;  /* 0x0000006eff6e723e */ /* 0x000fe200000010ff */
[----:B------:R-:W-:Y:S01]  /*d730*/  FMUL R116, R116, R19 ;  /* 0x0000001374747220 */ /* 0x000fe20000400000 */
[----:B------:R-:W-:Y:S01]  /*d740*/  F2FP.BF16.F32.PACK_AB R111, RZ, R111 ;  /* 0x0000006fff6f723e */ /* 0x000fe200000010ff */
[----:B------:R0:W-:Y:S01]  /*d750*/  @P3 STG.E.U16 desc[UR36][R6.64+0x32], R37 ;  /* 0x0000322506003986 */ /* 0x0001e2000c101524 */
        /* <DEDUP_REMOVED lines=9> */
[----:B------:R-:W-:Y:S01]  /*d7f0*/  FMUL R119, R119, R19 ;  /* 0x0000001377777220 */ /* 0x000fe20000400000 */
[----:B------:R-:W-:Y:S01]  /*d800*/  F2FP.BF16.F32.PACK_AB R114, RZ, R114 ;  /* 0x00000072ff72723e */ /* 0x000fe200000010ff */
[----:B0-----:R-:W-:Y:S01]  /*d810*/  @P4 IMAD.MOV.U32 R6, RZ, RZ, R8 ;  /* 0x000000ffff064224 */ /* 0x001fe200078e0008 */
[----:B------:R-:W-:Y:S01]  /*d820*/  F2FP.BF16.F32.PACK_AB R115, RZ, R115 ;  /* 0x00000073ff73723e */ /* 0x000fe200000010ff */
[----:B------:R-:W-:Y:S01]  /*d830*/  @P4 IMAD.MOV.U32 R7, RZ, RZ, R9 ;  /* 0x000000ffff074224 */ /* 0x000fe200078e0009 */
[----:B------:R-:W-:-:S02]  /*d840*/  F2FP.BF16.F32.PACK_AB R116, RZ, R116 ;  /* 0x00000074ff74723e */ /* 0x000fc400000010ff */
[----:B------:R-:W-:Y:S02]  /*d850*/  F2FP.BF16.F32.PACK_AB R117, RZ, R117 ;  /* 0x00000075ff75723e */ /* 0x000fe400000010ff */
[----:B------:R0:W-:Y:S01]  /*d860*/  @P4 STG.E.U16 desc[UR36][R6.64+0x40], R40 ;  /* 0x0000402806004986 */ /* 0x0001e2000c101524 */
[----:B------:R-:W-:Y:S02]  /*d870*/  ISETP.GT.AND P4, PT, R3, 0x28, P1 ;  /* 0x000000280300780c */ /* 0x000fe40000f84270 */
[----:B------:R-:W-:Y:S02]  /*d880*/  F2FP.BF16.F32.PACK_AB R118, RZ, R118 ;  /* 0x00000076ff76723e */ /* 0x000fe400000010ff */
[----:B------:R-:W-:Y:S01]  /*d890*/  F2FP.BF16.F32.PACK_AB R119, RZ, R119 ;  /* 0x00000077ff77723e */ /* 0x000fe200000010ff */
[----:B0-----:R-:W-:Y:S02]  /*d8a0*/  @P3 IMAD.MOV.U32 R6, RZ, RZ, R8 ;  /* 0x000000ffff063224 */ /* 0x001fe400078e0008 */
[----:B------:R-:W-:-:S05]  /*d8b0*/  @P3 IMAD.MOV.U32 R7, RZ, RZ, R9 ;  /* 0x000000ffff073224 */ /* 0x000fca00078e0009 */
[----:B------:R0:W-:Y:S01]  /*d8c0*/  @P3 STG.E.U16 desc[UR36][R6.64+0x42], R41 ;  /* 0x0000422906003986 */ /* 0x0001e2000c101524 */
[----:B------:R-:W-:-:S03]  /*d8d0*/  ISETP.GT.AND P3, PT, R3, 0x29, P1 ;  /* 0x000000290300780c */ /* 0x000fc60000f64270 */
[----:B------:R-:W-:Y:S01]  /*d8e0*/  @P2 STG.E.U16 desc[UR36][R4.64+0x40], R42 ;  /* 0x0000402a04002986 */ /* 0x000fe2000c101524 */
[----:B------:R-:W-:-:S03]  /*d8f0*/  ISETP.GT.AND P2, PT, R3, 0x28, P0 ;  /* 0x000000280300780c */ /* 0x000fc60000744270 */
[----:B------:R-:W-:Y:S01]  /*d900*/  @P5 STG.E.U16 desc[UR36][R4.64+0x42], R43 ;  /* 0x0000422b04005986 */ /* 0x000fe2000c101524 */
[----:B------:R-:W-:Y:S01]  /*d910*/  ISETP.GT.AND P5, PT, R3, 0x29, P0 ;  /* 0x000000290300780c */ /* 0x000fe200007a4270 */
[----:B0-----:R-:W-:Y:S02]  /*d920*/  @P4 IMAD.MOV.U32 R6, RZ, RZ, R8 ;  /* 0x000000ffff064224 */ /* 0x001fe400078e0008 */
[----:B------:R-:W-:-:S05]  /*d930*/  @P4 IMAD.MOV.U32 R7, RZ, RZ, R9 ;  /* 0x000000ffff074224 */ /* 0x000fca00078e0009 */
[----:B------:R0:W-:Y:S01]  /*d940*/  @P4 STG.E.U16 desc[UR36][R6.64+0x50], R44 ;  /* 0x0000502c06004986 */ /* 0x0001e2000c101524 */
[----:B------:R-:W-:Y:S02]  /*d950*/  ISETP.GT.AND P4, PT, R3, 0x30, P1 ;  /* 0x000000300300780c */ /* 0x000fe40000f84270 */
[----:B0-----:R-:W-:Y:S01]  /*d960*/  @P3 MOV R6, R8 ;  /* 0x0000000800063202 */ /* 0x001fe20000000f00 */
        /* <DEDUP_REMOVED lines=10> */
[----:B------:R-:W-:Y:S01]  /*da10*/  ISETP.GT.AND P4, PT, R3, 0x38, P1 ;  /* 0x000000380300780c */ /* 0x000fe20000f84270 */
        /* <DEDUP_REMOVED lines=191> */
[C---:B------:R-:W-:Y:S02]  /*e610*/  ISETP.GT.AND P4, PT, R3.reuse, 0xb1, P0 ;  /* 0x000000b10300780c */ /* 0x040fe40000784270 */
[----:B------:R-:W-:Y:S01]  /*e620*/  ISETP.GT.AND P0, PT, R3, 0xb9, P0 ;  /* 0x000000b90300780c */ /* 0x000fe20000704270 */
[----:B0-----:R-:W-:Y:S02]  /*e630*/  @P3 IMAD.MOV.U32 R6, RZ, RZ, R8 ;  /* 0x000000ffff063224 */ /* 0x001fe400078e0008 */
[----:B------:R-:W-:-:S05]  /*e640*/  @P3 IMAD.MOV.U32 R7, RZ, RZ, R9 ;  /* 0x000000ffff073224 */ /* 0x000fca00078e0009 */
[----:B------:R0:W-:Y:S01]  /*e650*/  @P3 STG.E.U16 desc[UR36][R6.64+0x162], R113 ;  /* 0x0001627106003986 */ /* 0x0001e2000c101524 */
[C---:B------:R-:W-:Y:S02]  /*e660*/  ISETP.GT.AND P3, PT, R3.reuse, 0xb8, P1 ;  /* 0x000000b80300780c */ /* 0x040fe40000f64270 */
[----:B------:R-:W-:Y:S01]  /*e670*/  ISETP.GT.AND P1, PT, R3, 0xb9, P1 ;  /* 0x000000b90300780c */ /* 0x000fe20000f24270 */
[----:B------:R-:W-:Y:S04]  /*e680*/  @P2 STG.E.U16 desc[UR36][R4.64+0x160], R114 ;  /* 0x0001607204002986 */ /* 0x000fe8000c101524 */
[----:B------:R-:W-:Y:S06]  /*e690*/  @P4 STG.E.U16 desc[UR36][R4.64+0x162], R115 ;  /* 0x0001627304004986 */ /* 0x000fec000c101524 */
[----:B0-----:R-:W-:-:S02]  /*e6a0*/  @P3 IMAD.MOV.U32 R6, RZ, RZ, R8 ;  /* 0x000000ffff063224 */ /* 0x001fc400078e0008 */
[----:B------:R-:W-:-:S05]  /*e6b0*/  @P3 IMAD.MOV.U32 R7, RZ, RZ, R9 ;  /* 0x000000ffff073224 */ /* 0x000fca00078e0009 */
[----:B------:R0:W-:Y:S04]  /*e6c0*/  @P3 STG.E.U16 desc[UR36][R6.64+0x170], R116 ;  /* 0x0001707406003986 */ /* 0x0001e8000c101524 */
[----:B------:R1:W-:Y:S04]  /*e6d0*/  @P1 STG.E.U16 desc[UR36][R8.64+0x172], R117 ;  /* 0x0001727508001986 */ /* 0x0003e8000c101524 */
[----:B------:R1:W-:Y:S01]  /*e6e0*/  @P5 STG.E.U16 desc[UR36][R4.64+0x170], R118 ;  /* 0x0001707604005986 */ /* 0x0003e2000c101524 */
[----:B0-----:R-:W-:Y:S01]  /*e6f0*/  @P0 MOV R6, R4 ;  /* 0x0000000400060202 */ /* 0x001fe20000000f00 */
[----:B------:R-:W-:-:S05]  /*e700*/  @P0 IMAD.MOV.U32 R7, RZ, RZ, R5 ;  /* 0x000000ffff070224 */ /* 0x000fca00078e0005 */
[----:B------:R1:W-:Y:S02]  /*e710*/  @P0 STG.E.U16 desc[UR36][R6.64+0x172], R119 ;  /* 0x0001727706000986 */ /* 0x0003e4000c101524 */
.L_x_414:
[----:B------:R-:W-:Y:S05]  /*e720*/  BSYNC B0 ;  /* 0x0000000000007941 */ /* 0x000fea0003800000 */
.L_x_32:
[----:B------:R-:W-:Y:S01]  /*e730*/  ULDC UR4, c[0x0][0xc] ;  /* 0x0000030000047ab9 */ /* 0x000fe20000000800 */
[----:B------:R-:W-:Y:S01]  /*e740*/  ULDC UR5, c[0x0][0x10] ;  /* 0x0000040000057ab9 */ /* 0x000fe20000000800 */
[----:B------:R-:W2:Y:S01]  /*e750*/  LDC R3, c[0x0][0x14] ;  /* 0x00000500ff037b82 */ /* 0x000ea20000000800 */
[----:B------:R-:W-:Y:S01]  /*e760*/  UIMAD.WIDE.U32 UR4, UR4, UR5, URZ ;  /* 0x00000005040472a5 */ /* 0x000fe2000f8e003f */
[----:B01----:R-:W-:Y:S01]  /*e770*/  IMAD.MOV.U32 R4, RZ, RZ, R18 ;  /* 0x000000ffff047224 */ /* 0x003fe200078e0012 */
[----:B------:R-:W-:Y:S01]  /*e780*/  UMOV UR41, 0xffffffff ;  /* 0xffffffff00297882 */ /* 0x000fe20000000000 */
[----:B------:R-:W-:Y:S01]  /*e790*/  IMAD.MOV.U32 R5, RZ, RZ, R17 ;  /* 0x000000ffff057224 */ /* 0x000fe200078e0011 */
[----:B------:R-:W-:Y:S02]  /*e7a0*/  PRMT R0, RZ, 0x7610, R0 ;  /* 0x00007610ff007816 */ /* 0x000fe40000000000 */
[----:B--2---:R-:W-:-:S04]  /*e7b0*/  IMAD.WIDE.U32 R4, R3, UR4, R4 ;  /* 0x0000000403047c25 */ /* 0x004fc8000f8e0004 */
[----:B------:R-:W-:Y:S01]  /*e7c0*/  IMAD R3, R3, UR5, RZ ;  /* 0x0000000503037c24 */ /* 0x000fe2000f8e02ff */
[----:B------:R-:W-:Y:S01]  /*e7d0*/  ULDC.64 UR4, c[0x0][0x650] ;  /* 0x0001940000047ab9 */ /* 0x000fe20000000a00 */
[----:B------:R-:W-:Y:S01]  /*e7e0*/  IMAD.MOV.U32 R18, RZ, RZ, R4 ;  /* 0x000000ffff127224 */ /* 0x000fe200078e0004 */
[----:B------:R-:W-:Y:S01]  /*e7f0*/  ISETP.GE.U32.AND P0, PT, R4, UR4, PT ;  /* 0x0000000404007c0c */ /* 0x000fe2000bf06070 */
[----:B------:R-:W-:Y:S02]  /*e800*/  IMAD.IADD R17, R5, 0x1, R3 ;  /* 0x0000000105117824 */ /* 0x000fe400078e0203 */
[----:B------:R-:W-:-:S03]  /*e810*/  IMAD.MOV.U32 R3, RZ, RZ, -0x1 ;  /* 0xffffffffff037424 */ /* 0x000fc600078e00ff */
[----:B------:R-:W-:Y:S02]  /*e820*/  ISETP.GE.U32.AND.EX P0, PT, R17, UR5, PT, P0 ;  /* 0x0000000511007c0c */ /* 0x000fe4000bf06100 */
[----:B------:R0:W-:Y:S11]  /*e830*/  STL [R1], R3 ;  /* 0x0000000301007387 */ /* 0x0001f60000100800 */
[----:B0-----:R-:W-:Y:S05]  /*e840*/  @P0 BRA `(.L_x_415) ;  /* 0x0000000400740947 */ /* 0x001fea0003800000 */
[----:B---34-:R-:W0:Y:S01]  /*e850*/  S2R R12, SR_CTAID.X ;  /* 0x00000000000c7919 */ /* 0x018e220000002500 */
[----:B------:R-:W1:Y:S01]  /*e860*/  LDC.64 R10, c[0x0][0x628] ;  /* 0x00018a00ff0a7b82 */ /* 0x000e620000000a00 */
[----:B------:R-:W-:Y:S01]  /*e870*/  ULDC UR4, c[0x0][0x150] ;  /* 0x0000540000047ab9 */ /* 0x000fe20000000800 */
[----:B------:R-:W-:Y:S01]  /*e880*/  IMAD.MOV.U32 R8, RZ, RZ, R18 ;  /* 0x000000ffff087224 */ /* 0x000fe200078e0012 */
[----:B-----5:R-:W2:Y:S01]  /*e890*/  S2R R23, SR_CTAID.Y ;  /* 0x0000000000177919 */ /* 0x020ea20000002600 */
[----:B------:R-:W-:-:S04]  /*e8a0*/  MOV R9, R17 ;  /* 0x0000001100097202 */ /* 0x000fc80000000f00 */
[----:B------:R-:W3:Y:S08]  /*e8b0*/  LDC R21, c[0x0][0x144] ;  /* 0x00005100ff157b82 */ /* 0x000ef00000000800 */
[----:B------:R-:W4:Y:S08]  /*e8c0*/  LDC R0, c[0x0][0x630] ;  /* 0x00018c00ff007b82 */ /* 0x000f300000000800 */
[----:B------:R-:W2:Y:S01]  /*e8d0*/  LDC.64 R14, c[0x0][0x620] ;  /* 0x00018800ff0e7b82 */ /* 0x000ea20000000a00 */
[----:B-1----:R-:W-:-:S04]  /*e8e0*/  ISETP.NE.U32.AND P0, PT, R10, RZ, PT ;  /* 0x000000ff0a00720c */ /* 0x002fc80003f05070 */
[----:B------:R-:W-:Y:S02]  /*e8f0*/  ISETP.NE.AND.EX P0, PT, R11, RZ, PT, P0 ;  /* 0x000000ff0b00720c */ /* 0x000fe40003f05300 */
[----:B0-----:R-:W-:-:S05]  /*e900*/  I2FP.F32.U32 R3, R12 ;  /* 0x0000000c00037245 */ /* 0x001fca0000201000 */
[----:B------:R-:W-:-:S04]  /*e910*/  FMUL R3, R3, UR4 ;  /* 0x0000000403037c20 */ /* 0x000fc80008400000 */
[----:B------:R0:W1:Y:S02]  /*e920*/  F2I.U32.TRUNC.NTZ R20, R3 ;  /* 0x0000000300147305 */ /* 0x000064000020f000 */
[----:B---34-:R-:W-:Y:S05]  /*e930*/  @!P0 BRA `(.L_x_416) ;  /* 0x0000000000288947 */ /* 0x018fea0003800000 */
[----:B0-----:R-:W0:Y:S02]  /*e940*/  LDC R3, c[0x0][0x634] ;  /* 0x00018d00ff037b82 */ /* 0x001e240000000800 */
        /* <DEDUP_REMOVED lines=9> */
.L_x_416:
[-CC-:B------:R-:W-:Y:S01]  /*e9e0*/  SHF.R.U64 R31, R8, R0.reuse, R9.reuse ;  /* 0x00000000081f7219 */ /* 0x180fe20000001209 */
[----:B------:R-:W3:Y:S01]  /*e9f0*/  LDC.64 R26, c[0x0][0x640] ;  /* 0x00019000ff1a7b82 */ /* 0x000ee20000000a00 */
[----:B------:R-:W-:Y:S01]  /*ea00*/  SHF.R.U32.HI R0, RZ, R0, R9 ;  /* 0x00000000ff007219 */ /* 0x000fe20000011609 */
[----:B------:R-:W-:Y:S01]  /*ea10*/  IMAD.MOV.U32 R4, RZ, RZ, R18 ;  /* 0x000000ffff047224 */ /* 0x000fe200078e0012 */
[----:B0-----:R-:W-:Y:S01]  /*ea20*/  IADD3 R3, P0, RZ, -R31, RZ ;  /* 0x8000001fff037210 */ /* 0x001fe20007f1e0ff */
[----:B-1----:R-:W-:Y:S01]  /*ea30*/  IMAD.MOV R20, RZ, RZ, -R20 ;  /* 0x000000ffff147224 */ /* 0x002fe200078e0a14 */
[----:B------:R-:W-:Y:S01]  /*ea40*/  ULDC UR4, c[0x0][0x154] ;  /* 0x0000550000047ab9 */ /* 0x000fe20000000800 */
[----:B------:R-:W-:Y:S02]  /*ea50*/  IMAD.MOV.U32 R7, RZ, RZ, 0x1 ;  /* 0x00000001ff077424 */ /* 0x000fe400078e00ff */
[----:B------:R-:W0:Y:S01]  /*ea60*/  LDC R6, c[0x0][0x618] ;  /* 0x00018600ff067b82 */ /* 0x000e220000000800 */
[----:B------:R-:W-:-:S02]  /*ea70*/  IMAD.X R5, RZ, RZ, ~R0, P0 ;  /* 0x000000ffff057224 */ /* 0x000fc400000e0e00 */
[----:B------:R-:W-:Y:S02]  /*ea80*/  IMAD R21, R21, R20, R12 ;  /* 0x0000001415157224 */ /* 0x000fe400078e020c */
[-C--:B--2---:R-:W-:Y:S02]  /*ea90*/  IMAD R0, R5, R14.reuse, RZ ;  /* 0x0000000e05007224 */ /* 0x084fe400078e02ff */
[----:B------:R-:W-:Y:S01]  /*eaa0*/  IMAD.MOV.U32 R5, RZ, RZ, R17 ;  /* 0x000000ffff057224 */ /* 0x000fe200078e0011 */
[----:B------:R-:W1:Y:S01]  /*eab0*/  LDC R8, c[0x0][0x608] ;  /* 0x00018200ff087b82 */ /* 0x000e620000000800 */
[----:B------:R-:W-:-:S04]  /*eac0*/  IMAD.WIDE.U32 R4, R3, R14, R4 ;  /* 0x0000000e03047225 */ /* 0x000fc800078e0004 */
[----:B------:R-:W-:-:S03]  /*ead0*/  IMAD R3, R3, R15, R0 ;  /* 0x0000000f03037224 */ /* 0x000fc600078e0200 */
[----:B------:R-:W2:Y:S01]  /*eae0*/  LDC R24, c[0x0][0x658] ;  /* 0x00019600ff187b82 */ /* 0x000ea20000000800 */
[----:B------:R-:W-:Y:S02]  /*eaf0*/  I2FP.F32.U32 R0, R23 ;  /* 0x0000001700007245 */ /* 0x000fe40000201000 */
[----:B---3--:R-:W-:Y:S02]  /*eb00*/  ISETP.NE.U32.AND P0, PT, R26, RZ, PT ;  /* 0x000000ff1a00720c */ /* 0x008fe40003f05070 */
[----:B------:R-:W-:Y:S01]  /*eb10*/  IADD3 R3, R5, R3, RZ ;  /* 0x0000000305037210 */ /* 0x000fe20007ffe0ff */
[----:B------:R-:W-:Y:S01]  /*eb20*/  FMUL R0, R0, UR4 ;  /* 0x0000000400007c20 */ /* 0x000fe20008400000 */
[----:B------:R-:W-:Y:S01]  /*eb30*/  ISETP.NE.AND.EX P0, PT, R27, RZ, PT, P0 ;  /* 0x000000ff1b00720c */ /* 0x000fe20003f05300 */
[----:B------:R-:W3:Y:S01]  /*eb40*/  LDC R20, c[0x0][0x148] ;  /* 0x00005200ff147b82 */ /* 0x000ee20000000800 */
[-CC-:B0-----:R-:W-:Y:S01]  /*eb50*/  SHF.R.U64 R12, R4, R6.reuse, R3.reuse ;  /* 0x00000006040c7219 */ /* 0x181fe20000001203 */
[----:B------:R0:W4:Y:S01]  /*eb60*/  F2I.U32.TRUNC.NTZ R13, R0 ;  /* 0x00000000000d7305 */ /* 0x000122000020f000 */
[----:B------:R-:W-:Y:S01]  /*eb70*/  SHF.R.U32.HI R3, RZ, R6, R3 ;  /* 0x00000006ff037219 */ /* 0x000fe20000011603 */
[----:B------:R-:W-:-:S04]  /*eb80*/  IMAD.MOV.U32 R5, RZ, RZ, -0x1 ;  /* 0xffffffffff057424 */ /* 0x000fc800078e00ff */
[----:B------:R-:W0:Y:S01]  /*eb90*/  LDC R15, c[0x0][0x600] ;  /* 0x00018000ff0f7b82 */ /* 0x000e220000000800 */
[-CC-:B-1----:R-:W-:Y:S02]  /*eba0*/  SHF.R.U64 R10, R12, R8.reuse, R3.reuse ;  /* 0x000000080c0a7219 */ /* 0x182fe40000001203 */
[----:B------:R-:W-:-:S05]  /*ebb0*/  SHF.R.U32.HI R3, RZ, R8, R3 ;  /* 0x00000008ff037219 */ /* 0x000fca0000011603 */
[----:B------:R-:W1:Y:S01]  /*ebc0*/  LDC R28, c[0x0][0x648] ;  /* 0x00019200ff1c7b82 */ /* 0x000e620000000800 */
[-C--:B--2---:R-:W-:Y:S02]  /*ebd0*/  SHF.L.U32 R4, R5, R24.reuse, RZ ;  /* 0x0000001805047219 */ /* 0x084fe400000006ff */
[--C-:B------:R-:W-:Y:S02]  /*ebe0*/  SHF.R.U64 R14, R10, R24, R3.reuse ;  /* 0x000000180a0e7219 */ /* 0x100fe40000001203 */
[----:B------:R-:W-:Y:S02]  /*ebf0*/  LOP3.LUT R25, RZ, R4, RZ, 0x33, !PT ;  /* 0x00000004ff197212 */ /* 0x000fe400078e33ff */
[-C--:B------:R-:W-:Y:S01]  /*ec00*/  SHF.R.U32.HI R5, RZ, R24.reuse, R3 ;  /* 0x00000018ff057219 */ /* 0x080fe20000011603 */
[----:B------:R-:W2:Y:S01]  /*ec10*/  LDC R29, c[0x0][0x638] ;  /* 0x00018e00ff1d7b82 */ /* 0x000ea20000000800 */
[----:B------:R-:W-:Y:S01]  /*ec20*/  SHF.L.U32 R226, R7, R24, RZ ;  /* 0x0000001807e27219 */ /* 0x000fe200000006ff */
[----:B------:R-:W-:-:S06]  /*ec30*/  IMAD.MOV.U32 R4, RZ, RZ, R14 ;  /* 0x000000ffff047224 */ /* 0x000fcc00078e000e */
[----:B------:R-:W0:Y:S01]  /*ec40*/  LDC R30, c[0x0][0x610] ;  /* 0x00018400ff1e7b82 */ /* 0x000e220000000800 */
[----:B----4-:R-:W-:Y:S05]  /*ec50*/  @!P0 BRA `(.L_x_417) ;  /* 0x0000000000288947 */ /* 0x010fea0003800000 */
        /* <DEDUP_REMOVED lines=10> */
.L_x_417:
[----:B------:R-:W4:Y:S01]  /*ed00*/  LDC R3, c[0x0][0x65c] ;  /* 0x00019700ff037b82 */ /* 0x000f220000000800 */
[----:B01----:R-:W-:Y:S01]  /*ed10*/  SHF.R.U64 R0, R4, R28, R5 ;  /* 0x0000001c04007219 */ /* 0x003fe20000001205 */
[----:B------:R-:W-:Y:S01]  /*ed20*/  IMAD.MOV R13, RZ, RZ, -R13 ;  /* 0x000000ffff0d7224 */ /* 0x000fe200078e0a0d */
[----:B------:R-:W-:Y:S02]  /*ed30*/  LOP3.LUT R7, R10, R25, RZ, 0xc0, !PT ;  /* 0x000000190a077212 */ /* 0x000fe400078ec0ff */
[----:B------:R-:W-:Y:S02]  /*ed40*/  IADD3 R5, R15, -0x1, RZ ;  /* 0xffffffff0f057810 */ /* 0x000fe40007ffe0ff */
[----:B------:R-:W-:Y:S01]  /*ed50*/  R2UR UR41, R31 ;  /* 0x000000001f2972ca */ /* 0x000fe200000e0000 */
[----:B------:R-:W-:Y:S01]  /*ed60*/  IMAD R226, R226, R0, R7 ;  /* 0x00000000e2e27224 */ /* 0x000fe200078e0207 */
[----:B------:R-:W-:Y:S02]  /*ed70*/  LOP3.LUT R5, R12, R5, RZ, 0xc0, !PT ;  /* 0x000000050c057212 */ /* 0x000fe400078ec0ff */
[----:B----4-:R-:W-:Y:S01]  /*ed80*/  ISETP.NE.AND P0, PT, R3, 0x1, PT ;  /* 0x000000010300780c */ /* 0x010fe20003f05270 */
[----:B------:R-:W-:-:S04]  /*ed90*/  IMAD.MOV R3, RZ, RZ, -R0 ;  /* 0x000000ffff037224 */ /* 0x000fc800078e0a00 */
[----:B--2---:R-:W-:-:S04]  /*eda0*/  IMAD R0, R3, R29, R14 ;  /* 0x0000001d03007224 */ /* 0x004fc800078e020e */
[----:B------:R-:W-:Y:S02]  /*edb0*/  IMAD R3, R0, R15, R5 ;  /* 0x0000000f00037224 */ /* 0x000fe400078e0205 */
[----:B------:R-:W-:Y:S02]  /*edc0*/  IMAD.MOV.U32 R0, RZ, RZ, 0x1 ;  /* 0x00000001ff007424 */ /* 0x000fe400078e00ff */
[----:B---3--:R-:W-:-:S04]  /*edd0*/  @P0 IMAD R21, R20, R13, R23 ;  /* 0x0000000d14150224 */ /* 0x008fc800078e0217 */
[----:B------:R-:W-:-:S05]  /*ede0*/  IMAD R226, R226, R30, R21 ;  /* 0x0000001ee2e27224 */ /* 0x000fca00078e0215 */
[----:B------:R-:W-:Y:S02]  /*edf0*/  SEL R4, R3, R226, !P0 ;  /* 0x000000e203047207 */ /* 0x000fe40004000000 */
[----:B------:R-:W-:-:S03]  /*ee00*/  SEL R226, R226, R3, !P0 ;  /* 0x00000003e2e27207 */ /* 0x000fc60004000000 */
[----:B------:R0:W-:Y:S04]  /*ee10*/  STL [R1], R4 ;  /* 0x0000000401007387 */ /* 0x0001e80000100800 */
.L_x_415:
[----:B------:R-:W-:Y:S01]  /*ee20*/  LOP3.LUT P0, RZ, R0, 0xff, RZ, 0xc0, !PT ;  /* 0x000000ff00ff7812 */ /* 0x000fe2000780c0ff */
[----:B-----5:R-:W-:-:S12]  /*ee30*/  IMAD.MOV.U32 R23, RZ, RZ, R226 ;  /* 0x000000ffff177224 */ /* 0x020fd800078e00e2 */
[----:B------:R-:W-:Y:S05]  /*ee40*/  @P0 BRA `(.L_x_418) ;  /* 0xffffff2000f00947 */ /* 0x000fea000383ffff */
[----:B------:R-:W-:Y:S05]  /*ee50*/  EXIT ;  /* 0x000000000000794d */ /* 0x000fea0003800000 */
.L_x_7:
[----:B0-----:R-:W-:Y:S01]  /*ee60*/  ULDC.64 UR4, c[0x0][0x650] ;  /* 0x0001940000047ab9 */ /* 0x001fe20000000a00 */
[----:B------:R-:W-:Y:S01]  /*ee70*/  PRMT R2, RZ, 0x7610, R2 ;  /* 0x00007610ff027816 */ /* 0x000fe20000000002 */
[----:B------:R-:W-:Y:S01]  /*ee80*/  IMAD.MOV.U32 R3, RZ, RZ, -0x1 ;  /* 0xffffffffff037424 */ /* 0x000fe200078e00ff */
[----:B------:R-:W-:Y:S01]  /*ee90*/  ISETP.GE.U32.AND P0, PT, R18, UR4, PT ;  /* 0x0000000412007c0c */ /* 0x000fe2000bf06070 */
[----:B------:R-:W-:Y:S02]  /*eea0*/  IMAD.MOV.U32 R16, RZ, RZ, -0x1 ;  /* 0xffffffffff107424 */ /* 0x000fe400078e00ff */
[----:B------:R-:W-:Y:S01]  /*eeb0*/  IMAD.MOV.U32 R6, RZ, RZ, -0x1 ;  /* 0xffffffffff067424 */ /* 0x000fe200078e00ff */
[----:B------:R-:W-:-:S13]  /*eec0*/  ISETP.GE.U32.AND.EX P0, PT, R17, UR5, PT, P0 ;  /* 0x0000000511007c0c */ /* 0x000fda000bf06100 */
[----:B------:R-:W-:Y:S05]  /*eed0*/  @P0 BRA `(.L_x_419) ;  /* 0x0000000400340947 */ /* 0x000fea0003800000 */
[----:B------:R-:W0:Y:S01]  /*eee0*/  LDC.64 R10, c[0x0][0x628] ;  /* 0x00018a00ff0a7b82 */ /* 0x000e220000000a00 */
[----:B------:R-:W-:Y:S01]  /*eef0*/  IMAD.MOV.U32 R8, RZ, RZ, R18 ;  /* 0x000000ffff087224 */ /* 0x000fe200078e0012 */
[----:B------:R-:W-:-:S06]  /*ef00*/  MOV R9, R17 ;  /* 0x0000001100097202 */ /* 0x000fcc0000000f00 */
        /* <DEDUP_REMOVED lines=15> */
.L_x_420:
[----:B------:R-:W0:Y:S01]  /*f000*/  LDC.64 R24, c[0x0][0x640] ;  /* 0x00019000ff187b82 */ /* 0x000e220000000a00 */
[-CC-:B------:R-:W-:Y:S02]  /*f010*/  SHF.R.U64 R12, R8, R16.reuse, R9.reuse ;  /* 0x00000010080c7219 */ /* 0x180fe40000001209 */
[----:B------:R-:W-:Y:S01]  /*f020*/  SHF.R.U32.HI R2, RZ, R16, R9 ;  /* 0x00000010ff027219 */ /* 0x000fe20000011609 */
[----:B------:R-:W-:Y:S01]  /*f030*/  IMAD.MOV.U32 R16, RZ, RZ, R18 ;  /* 0x000000ffff107224 */ /* 0x000fe200078e0012 */
[----:B------:R-:W-:-:S03]  /*f040*/  IADD3 R7, P0, RZ, -R12, RZ ;  /* 0x8000000cff077210 */ /* 0x000fc60007f1e0ff */
[----:B------:R-:W1:Y:S02]  /*f050*/  LDC R8, c[0x0][0x618] ;  /* 0x00018600ff087b82 */ /* 0x000e640000000800 */
[----:B------:R-:W-:-:S04]  /*f060*/  IMAD.X R3, RZ, RZ, ~R2, P0 ;  /* 0x000000ffff037224 */ /* 0x000fc800000e0e02 */
[-C--:B------:R-:W-:Y:S02]  /*f070*/  IMAD R6, R3, R20.reuse, RZ ;  /* 0x0000001403067224 */ /* 0x080fe400078e02ff */
[----:B------:R-:W2:Y:S01]  /*f080*/  LDC R22, c[0x0][0x608] ;  /* 0x00018200ff167b82 */ /* 0x000ea20000000800 */
[----:B------:R-:W-:-:S04]  /*f090*/  IMAD.WIDE.U32 R2, R7, R20, R16 ;  /* 0x0000001407027225 */ /* 0x000fc800078e0010 */
[----:B------:R-:W-:Y:S02]  /*f0a0*/  IMAD R7, R7, R21, R6 ;  /* 0x0000001507077224 */ /* 0x000fe400078e0206 */
[----:B------:R-:W-:Y:S01]  /*f0b0*/  IMAD.MOV.U32 R6, RZ, RZ, -0x1 ;  /* 0xffffffffff067424 */ /* 0x000fe200078e00ff */
[----:B------:R-:W3:Y:S01]  /*f0c0*/  LDC R23, c[0x0][0x658] ;  /* 0x00019600ff177b82 */ /* 0x000ee20000000800 */
[----:B------:R-:W-:Y:S01]  /*f0d0*/  IMAD.IADD R3, R3, 0x1, R7 ;  /* 0x0000000103037824 */ /* 0x000fe200078e0207 */
[----:B0-----:R-:W-:-:S04]  /*f0e0*/  ISETP.NE.U32.AND P0, PT, R24, RZ, PT ;  /* 0x000000ff1800720c */ /* 0x001fc80003f05070 */
[----:B------:R-:W-:Y:S02]  /*f0f0*/  ISETP.NE.AND.EX P0, PT, R25, RZ, PT, P0 ;  /* 0x000000ff1900720c */ /* 0x000fe40003f05300 */
[----:B------:R-:W0:Y:S01]  /*f100*/  LDC R19, c[0x0][0x600] ;  /* 0x00018000ff137b82 */ /* 0x000e220000000800 */
[-CC-:B-1----:R-:W-:Y:S02]  /*f110*/  SHF.R.U64 R10, R2, R8.reuse, R3.reuse ;  /* 0x00000008020a7219 */ /* 0x182fe40000001203 */
[----:B------:R-:W-:-:S05]  /*f120*/  SHF.R.U32.HI R3, RZ, R8, R3 ;  /* 0x00000008ff037219 */ /* 0x000fca0000011603 */
[----:B------:R-:W1:Y:S01]  /*f130*/  LDC R20, c[0x0][0x648] ;  /* 0x00019200ff147b82 */ /* 0x000e620000000800 */
[-CC-:B--2---:R-:W-:Y:S02]  /*f140*/  SHF.R.U64 R15, R10, R22.reuse, R3.reuse ;  /* 0x000000160a0f7219 */ /* 0x184fe40000001203 */
[----:B------:R-:W-:Y:S02]  /*f150*/  SHF.R.U32.HI R2, RZ, R22, R3 ;  /* 0x00000016ff027219 */ /* 0x000fe40000011603 */
[----:B------:R-:W-:-:S03]  /*f160*/  MOV R22, 0x1 ;  /* 0x0000000100167802 */ /* 0x000fc60000000f00 */
        /* <DEDUP_REMOVED lines=18> */
.L_x_421:
[----:B------:R-:W4:Y:S01]  /*f290*/  LDC R6, c[0x0][0x65c] ;  /* 0x00019700ff067b82 */ /* 0x000f220000000800 */
[----:B-1----:R-:W-:Y:S01]  /*f2a0*/  SHF.R.U64 R3, R2, R20, R3 ;  /* 0x0000001402037219 */ /* 0x002fe20000001203 */
[----:B0-----:R-:W-:Y:S01]  /*f2b0*/  VIADD R7, R19, 0xffffffff ;  /* 0xffffffff13077836 */ /* 0x001fe20000000000 */
[----:B------:R-:W-:Y:S02]  /*f2c0*/  SHF.L.U32 R22, R22, R23, RZ ;  /* 0x0000001716167219 */ /* 0x000fe400000006ff */
[----:B------:R-:W-:Y:S01]  /*f2d0*/  LOP3.LUT R2, R15, R26, RZ, 0xc0, !PT ;  /* 0x0000001a0f027212 */ /* 0x000fe200078ec0ff */
[----:B------:R-:W-:Y:S01]  /*f2e0*/  IMAD.MOV R5, RZ, RZ, -R3 ;  /* 0x000000ffff057224 */ /* 0x000fe200078e0a03 */
[----:B------:R-:W-:-:S03]  /*f2f0*/  LOP3.LUT R7, R10, R7, RZ, 0xc0, !PT ;  /* 0x000000070a077212 */ /* 0x000fc600078ec0ff */
[----:B------:R-:W-:Y:S02]  /*f300*/  IMAD R3, R22, R3, R2 ;  /* 0x0000000316037224 */ /* 0x000fe400078e0202 */
[----:B--2---:R-:W-:Y:S01]  /*f310*/  IMAD R2, R5, R21, R16 ;  /* 0x0000001505027224 */ /* 0x004fe200078e0210 */
[----:B----4-:R-:W-:Y:S02]  /*f320*/  ISETP.NE.AND P0, PT, R6, 0x1, PT ;  /* 0x000000010600780c */ /* 0x010fe40003f05270 */
[----:B------:R-:W-:-:S11]  /*f330*/  MOV R6, R12 ;  /* 0x0000000c00067202 */ /* 0x000fd60000000f00 */
[----:B------:R-:W-:Y:S02]  /*f340*/  @P0 IMAD R0, R13, R14, R4 ;  /* 0x0000000e0d000224 */ /* 0x000fe400078e0204 */
[----:B------:R-:W-:Y:S02]  /*f350*/  IMAD.MOV.U32 R4, RZ, RZ, 0x1 ;  /* 0x00000001ff047424 */ /* 0x000fe400078e00ff */
[----:B---3--:R-:W-:Y:S02]  /*f360*/  IMAD R0, R3, R27, R0 ;  /* 0x0000001b03007224 */ /* 0x008fe400078e0200 */
[----:B------:R-:W-:Y:S01]  /*f370*/  IMAD R3, R2, R19, R7 ;  /* 0x0000001302037224 */ /* 0x000fe200078e0207 */
[----:B------:R-:W-:-:S04]  /*f380*/  PRMT R2, R4, 0x7610, R2 ;  /* 0x0000761004027816 */ /* 0x000fc80000000002 */
[----:B------:R-:W-:Y:S02]  /*f390*/  SEL R16, R3, R0, !P0 ;  /* 0x0000000003107207 */ /* 0x000fe40004000000 */
[----:B------:R-:W-:-:S07]  /*f3a0*/  SEL R3, R0, R3, !P0 ;  /* 0x0000000300037207 */ /* 0x000fce0004000000 */
.L_x_419:
[----:B------:R-:W-:-:S08]  /*f3b0*/  NOP ;  /* 0x0000000000007918 */ /* 0x000fd00000000000 */
[----:B------:R-:W0:-:S00]  /*f3c0*/  USETMAXREG.DEALLOC.CTAPOOL 0x28 ;  /* 0x00000028000079c8 */ /* 0x000e0000080e0500 */
[----:B------:R-:W-:-:S13]  /*f3d0*/  ISETP.NE.AND P0, PT, RZ, UR8, PT ;  /* 0x00000008ff007c0c */ /* 0x000fda000bf05270 */
[----:B------:R-:W-:Y:S05]  /*f3e0*/  @P0 EXIT ;  /* 0x000000000000094d */ /* 0x000fea0003800000 */
[----:B0-----:R-:W-:Y:S01]  /*f3f0*/  LOP3.LUT P0, RZ, R2, 0xff, RZ, 0xc0, !PT ;  /* 0x000000ff02ff7812 */ /* 0x001fe2000780c0ff */
[----:B------:R-:W-:Y:S02]  /*f400*/  IMAD.MOV.U32 R12, RZ, RZ, 0x1 ;  /* 0x00000001ff0c7424 */ /* 0x000fe400078e00ff */
[----:B------:R-:W-:-:S10]  /*f410*/  IMAD.MOV.U32 R11, RZ, RZ, RZ ;  /* 0x000000ffff0b7224 */ /* 0x000fd400078e00ff */
[----:B------:R-:W-:Y:S05]  /*f420*/  @!P0 BRA `(.L_x_422) ;  /* 0x0000000c00848947 */ /* 0x000fea0003800000 */
[----:B------:R-:W0:Y:S01]  /*f430*/  LDC R0, c[0x0][0x28c] ;  /* 0x0000a300ff007b82 */ /* 0x000e220000000800 */
[----:B------:R-:W1:Y:S01]  /*f440*/  S2R R9, SR_CgaCtaId ;  /* 0x0000000000097919 */ /* 0x000e620000008800 */
[----:B------:R-:W-:Y:S01]  /*f450*/  ULDC UR5, c[0x0][0x658] ;  /* 0x0001960000057ab9 */ /* 0x000fe20000000800 */
[----:B------:R-:W-:Y:S01]  /*f460*/  UMOV UR7, 0xffffffff ;  /* 0xffffffff00077882 */ /* 0x000fe20000000000 */
[----:B------:R-:W-:Y:S01]  /*f470*/  ULDC UR6, c[0x0][0xc] ;  /* 0x0000030000067ab9 */ /* 0x000fe20000000800 */
[----:B------:R-:W-:Y:S01]  /*f480*/  USHF.L.U32 UR9, UR7, UR5, URZ ;  /* 0x0000000507097299 */ /* 0x000fe2000800063f */
[----:B------:R-:W-:Y:S01]  /*f490*/  BSSY B0, `(.L_x_422) ;  /* 0x00000da000007945 */ /* 0x000fe20003800000 */
[----:B------:R-:W-:Y:S01]  /*f4a0*/  UMOV UR8, 0x1 ;  /* 0x0000000100087882 */ /* 0x000fe20000000000 */
[----:B------:R-:W-:Y:S01]  /*f4b0*/  ULDC UR7, c[0x0][0x10] ;  /* 0x0000040000077ab9 */ /* 0x000fe20000000800 */
[----:B------:R-:W-:Y:S01]  /*f4c0*/  USHF.L.U32 UR5, UR8, UR5, URZ ;  /* 0x0000000508057299 */ /* 0x000fe2000800063f */
[----:B------:R-:W-:Y:S01]  /*f4d0*/  IMAD.MOV.U32 R8, RZ, RZ, 0x1 ;  /* 0x00000001ff087424 */ /* 0x000fe200078e00ff */
[----:B------:R-:W-:Y:S01]  /*f4e0*/  UIMAD.WIDE.U32 UR6, UR6, UR7, URZ ;  /* 0x00000007060672a5 */ /* 0x000fe2000f8e003f */
[----:B------:R-:W-:Y:S01]  /*f4f0*/  IMAD.MOV.U32 R12, RZ, RZ, 0x1 ;  /* 0x00000001ff0c7424 */ /* 0x000fe200078e00ff */
[----:B------:R-:W-:Y:S01]  /*f500*/  ULDC UR8, c[0x0][0x14] ;  /* 0x0000050000087ab9 */ /* 0x000fe20000000800 */
[----:B------:R-:W-:Y:S01]  /*f510*/  IMAD.MOV.U32 R11, RZ, RZ, RZ ;  /* 0x000000ffff0b7224 */ /* 0x000fe200078e00ff */
[----:B------:R-:W-:-:S02]  /*f520*/  UIMAD.WIDE.U32 UR30, UR6, UR8, URZ ;  /* 0x00000008061e72a5 */ /* 0x000fc4000f8e003f */
[----:B------:R-:W-:Y:S01]  /*f530*/  UIMAD UR7, UR7, UR8, URZ ;  /* 0x00000008070772a4 */ /* 0x000fe2000f8e023f */
[----:B------:R-:W-:Y:S01]  /*f540*/  ULDC UR4, c[0x0][0x600] ;  /* 0x0001800000047ab9 */ /* 0x000fe20000000800 */
[----:B------:R-:W-:Y:S02]  /*f550*/  ULOP3.LUT UR13, UR40, 0x2, URZ, 0xfc, !UPT ;  /* 0x00000002280d7892 */ /* 0x000fe4000f8efc3f */
[----:B------:R-:W-:Y:S01]  /*f560*/  UIADD3 UR4, UR4, -0x1, URZ ;  /* 0xffffffff04047890 */ /* 0x000fe2000fffe03f */
[----:B0-----:R-:W-:Y:S01]  /*f570*/  VIADD R0, R0, 0x7f ;  /* 0x0000007f00007836 */ /* 0x001fe20000000000 */
[----:B------:R-:W-:Y:S02]  /*f580*/  ULOP3.LUT UR6, URZ, UR9, URZ, 0x33, !UPT ;  /* 0x000000093f067292 */ /* 0x000fe4000f8e333f */
[----:B------:R-:W-:Y:S02]  /*f590*/  UIADD3 UR7, UR31, UR7, URZ ;  /* 0x000000071f077290 */ /* 0x000fe4000fffe03f */
[----:B------:R-:W-:Y:S01]  /*f5a0*/  SHF.R.S32.HI R5, RZ, 0x1f, R0 ;  /* 0x0000001fff057819 */ /* 0x000fe20000011400 */
[----:B------:R-:W-:-:S03]  /*f5b0*/  ULDC.64 UR38, c[0x0][0x198] ;  /* 0x0000660000267ab9 */ /* 0x000fc60000000a00 */
[----:B------:R-:W-:Y:S02]  /*f5c0*/  LEA.HI R5, R5, R0, RZ, 0x7 ;  /* 0x0000000005057211 */ /* 0x000fe400078f38ff */
[----:B-1----:R-:W-:Y:S02]  /*f5d0*/  LOP3.LUT R9, R9, 0x1, RZ, 0xc0, !PT ;  /* 0x0000000109097812 */ /* 0x002fe400078ec0ff */
[----:B------:R-:W-:-:S05]  /*f5e0*/  SHF.R.S32.HI R10, RZ, 0x7, R5 ;  /* 0x00000007ff0a7819 */ /* 0x000fca0000011405 */
[----:B------:R-:W-:-:S07]  /*f5f0*/  VIADD R0, R10, 0x1 ;  /* 0x000000010a007836 */ /* 0x000fce0000000000 */
.L_x_433:
[----:B------:R-:W-:-:S03]  /*f600*/  UMOV UR8, 0xffffffff ;  /* 0xffffffff00087882 */ /* 0x000fc60000000000 */
[----:B------:R-:W-:Y:S05]  /*f610*/  BRA.DIV UR8, `(.L_x_423) ;  /* 0x0000000e08ac7947 */ /* 0x000fea000b800000 */
[----:B------:R-:W-:-:S13]  /*f620*/  ELECT P6, URZ, PT ;  /* 0x00000000003f782f */ /* 0x000fda00038c0000 */
.L_x_442:
[----:B------:R-:W0:Y:S01]  /*f630*/  LDC R2, c[0x0][0x28c] ;  /* 0x0000a300ff027b82 */ /* 0x000e220000000800 */
[----:B------:R-:W-:Y:S01]  /*f640*/  BSSY B1, `(.L_x_424) ;  /* 0x0000048000017945 */ /* 0x000fe20003800000 */
[----:B0-----:R-:W-:-:S13]  /*f650*/  ISETP.LT.OR P6, PT, R2, 0x1, !P6 ;  /* 0x000000010200780c */ /* 0x001fda00077c1670 */
[----:B------:R-:W-:Y:S05]  /*f660*/  @P6 BRA `(.L_x_425) ;  /* 0x0000000400146947 */ /* 0x000fea0003800000 */
[----:B------:R-:W-:Y:S01]  /*f670*/  LEA R16, R16, R9, 0x1 ;  /* 0x0000000910107211 */ /* 0x000fe200078e08ff */
[----:B------:R-:W-:Y:S02]  /*f680*/  IMAD R13, R3, 0xc0, RZ ;  /* 0x000000c0030d7824 */ /* 0x000fe400078e02ff */
[----:B------:R-:W-:Y:S02]  /*f690*/  IMAD.MOV.U32 R19, RZ, RZ, RZ ;  /* 0x000000ffff137224 */ /* 0x000fe400078e00ff */
[----:B------:R-:W-:Y:S02]  /*f6a0*/  IMAD.MOV.U32 R2, RZ, RZ, R0 ;  /* 0x000000ffff027224 */ /* 0x000fe400078e0000 */
[----:B------:R-:W-:Y:S02]  /*f6b0*/  IMAD.MOV.U32 R3, RZ, RZ, R12 ;  /* 0x000000ffff037224 */ /* 0x000fe400078e000c */
[----:B------:R-:W-:Y:S02]  /*f6c0*/  IMAD.MOV.U32 R4, RZ, RZ, R11 ;  /* 0x000000ffff047224 */ /* 0x000fe400078e000b */
[----:B------:R-:W-:-:S07]  /*f6d0*/  IMAD R16, R16, 0x60, RZ ;  /* 0x0000006010107824 */ /* 0x000fce00078e02ff */
.L_x_428:
[----:B------:R-:W0:Y:S01]  /*f6e0*/  S2R R14, SR_CgaCtaId ;  /* 0x00000000000e7919 */ /* 0x000e220000008800 */
[----:B------:R-:W-:Y:S01]  /*f6f0*/  MOV R5, 0x400 ;  /* 0x0000040000057802 */ /* 0x000fe20000000f00 */
[----:B------:R-:W1:Y:S03]  /*f700*/  S2R R7, SR_TID.X ;  /* 0x0000000000077919 */ /* 0x000e660000002100 */
[----:B0-----:R-:W-:Y:S02]  /*f710*/  LEA R15, R14, R5, 0x18 ;  /* 0x000000050e0f7211 */ /* 0x001fe400078ec0ff */
[----:B------:R-:W-:Y:S02]  /*f720*/  SHF.L.U32 R5, R3, 0x1f, RZ ;  /* 0x0000001f03057819 */ /* 0x000fe400000006ff */
[----:B-1----:R-:W-:Y:S01]  /*f730*/  LOP3.LUT P1, RZ, R7, 0x7f, RZ, 0xc0, !PT ;  /* 0x0000007f07ff7812 */ /* 0x002fe2000782c0ff */
[----:B------:R-:W-:-:S04]  /*f740*/  IMAD R14, R4, 0x8, R15 ;  /* 0x00000008040e7824 */ /* 0x000fc800078e020f */
[----:B------:R-:W0:Y:S08]  /*f750*/  SYNCS.PHASECHK.TRANS64.TRYWAIT P0, [R14+URZ+0x10], R5 ;  /* 0x000010050e0075a7 */ /* 0x000e30000800017f */
[----:B------:R-:W1:Y:S01]  /*f760*/  @!P1 LDC R7, c[0x0][0x500] ;  /* 0x00014000ff079b82 */ /* 0x000e620000000800 */
[----:B0-----:R-:W-:Y:S05]  /*f770*/  @!P0 BRA `(.L_x_426) ;  /* 0x0000000c00748947 */ /* 0x001fea0003800000 */
.L_x_443:
[----:B------:R-:W-:Y:S01]  /*f780*/  UPRMT UR8, UR13, 0x9910, URZ ;  /* 0x000099100d087896 */ /* 0x000fe2000800003f */
[----:B-1----:R1:W-:Y:S03]  /*f790*/  @!P1 SYNCS.ARRIVE.TRANS64 RZ, [R14+URZ], R7 ;  /* 0x000000070eff99a7 */ /* 0x0023e6000800003f */
[----:B------:R-:W-:-:S06]  /*f7a0*/  UISETP.NE.AND UP0, UPT, UR8, 0x2, UPT ;  /* 0x000000020800788c */ /* 0x000fcc000bf05270 */
[----:B------:R-:W-:-:S13]  /*f7b0*/  PLOP3.LUT P0, PT, PT, PT, UP0, 0x80, 0x0 ;  /* 0x000000000000781c */ /* 0x000fda0003f0f008 */
[----:B-1----:R-:W-:Y:S05]  /*f7c0*/  @P0 BRA `(.L_x_427) ;  /* 0x0000000000040947 */ /* 0x002fea0003800000 */
[----:B------:R-:W-:Y:S01]  /*f7d0*/  BPT.TRAP 0x1 ;  /* 0x000000040000795c */ /* 0x000fe20000300000 */
.L_x_427:
[C---:B0-----:R-:W-:Y:S01]  /*f7e0*/  IMAD R5, R4.reuse, 0x4, R9 ;  /* 0x0000000404057824 */ /* 0x041fe200078e0209 */
[----:B------:R-:W-:Y:S01]  /*f7f0*/  R2UR UR34, R19 ;  /* 0x00000000132272ca */ /* 0x000fe200000e0000 */
[--C-:B------:R-:W-:Y:S01]  /*f800*/  IMAD R7, R4, 0xc000, R15.reuse ;  /* 0x0000c00004077824 */ /* 0x100fe200078e020f */
[----:B------:R-:W-:Y:S01]  /*f810*/  R2UR UR33, R14 ;  /* 0x000000000e2172ca */ /* 0x000fe200000e0000 */
[----:B------:R-:W-:Y:S01]  /*f820*/  IMAD R5, R5, 0x1800, RZ ;  /* 0x0000180005057824 */ /* 0x000fe200078e02ff */
[----:B------:R-:W-:Y:S01]  /*f830*/  R2UR UR36, R6 ;  /* 0x00000000062472ca */ /* 0x000fe200000e0000 */
[----:B------:R-:W-:Y:S01]  /*f840*/  VIADD R2, R2, 0xffffffff ;  /* 0xffffffff02027836 */ /* 0x000fe20000000000 */
[----:B------:R-:W-:Y:S01]  /*f850*/  R2UR UR24, R7 ;  /* 0x00000000071872ca */ /* 0x000fe200000e0000 */
[----:B------:R-:W-:Y:S01]  /*f860*/  IMAD R5, R5, 0x2, R15 ;  /* 0x0000000205057824 */ /* 0x000fe200078e020f */
[----:B------:R-:W-:Y:S01]  /*f870*/  R2UR UR35, R13 ;  /* 0x000000000d2372ca */ /* 0x000fe200000e0000 */
[----:B------:R-:W-:Y:S01]  /*f880*/  UIADD3 UR14, UP0, UR38, 0xf0, URZ ;  /* 0x000000f0260e7890 */ /* 0x000fe2000ff1e03f */
[----:B------:R-:W-:Y:S01]  /*f890*/  R2UR UR19, R16 ;  /* 0x00000000101372ca */ /* 0x000fe200000e0000 */
[----:B------:R-:W-:Y:S01]  /*f8a0*/  UIADD3 UR42, UP1, UR38, 0x1f0, URZ ;  /* 0x000001f0262a7890 */ /* 0x000fe2000ff3e03f */
[----:B------:R-:W-:Y:S01]  /*f8b0*/  R2UR UR8, R5 ;  /* 0x00000000050872ca */ /* 0x000fe200000e0000 */
[----:B------:R-:W-:Y:S01]  /*f8c0*/  UIADD3.X UR15, URZ, UR39, URZ, UP0, !UPT ;  /* 0x000000273f0f7290 */ /* 0x000fe200087fe43f */
[----:B------:R-:W-:Y:S01]  /*f8d0*/  ISETP.GT.AND P1, PT, R2, 0x1, PT ;  /* 0x000000010200780c */ /* 0x000fe20003f24270 */
[----:B------:R-:W-:Y:S01]  /*f8e0*/  UIADD3 UR26, UR34, 0x40, URZ ;  /* 0x00000040221a7890 */ /* 0x000fe2000fffe03f */
[----:B------:R-:W-:Y:S01]  /*f8f0*/  IADD3 R4, R4, 0x1, RZ ;  /* 0x0000000104047810 */ /* 0x000fe20007ffe0ff */
[----:B------:R-:W-:Y:S01]  /*f900*/  UIADD3.X UR43, URZ, UR39, URZ, UP1, !UPT ;  /* 0x000000273f2b7290 */ /* 0x000fe20008ffe43f */
[----:B------:R-:W-:Y:S01]  /*f910*/  VIADD R19, R19, 0x80 ;  /* 0x0000008013137836 */ /* 0x000fe20000000000 */
[----:B------:R-:W-:Y:S01]  /*f920*/  UIADD3 UR32, UR24, 0x100, URZ ;  /* 0x0000010018207890 */ /* 0x000fe2000fffe03f */
[----:B------:R-:W-:Y:S01]  /*f930*/  ISETP.NE.AND P0, PT, R4, 0x2, PT ;  /* 0x000000020400780c */ /* 0x000fe20003f05270 */
[----:B------:R-:W-:Y:S01]  /*f940*/  UIADD3 UR24, UR24, 0x6100, URZ ;  /* 0x0000610018187890 */ /* 0x000fe2000fffe03f */
[----:B------:R-:W-:Y:S01]  /*f950*/  UMOV UR22, 0x0 ;  /* 0x0000000000167882 */ /* 0x000fe20000000000 */
[----:B------:R-:W-:-:S02]  /*f960*/  UMOV UR23, 0x10000000 ;  /* 0x1000000000177882 */ /* 0x000fc40000000000 */
[----:B------:R-:W-:Y:S01]  /*f970*/  UIADD3 UR16, UR8, 0x18100, URZ ;  /* 0x0001810008107890 */ /* 0x000fe2000fffe03f */
[----:B------:R-:W-:Y:S01]  /*f980*/  SEL R14, RZ, 0x1, P0 ;  /* 0x00000001ff0e7807 */ /* 0x000fe20000000000 */
[----:B------:R-:W-:Y:S01]  /*f990*/  UIADD3 UR8, UR8, 0x1e100, URZ ;  /* 0x0001e10008087890 */ /* 0x000fe2000fffe03f */
[----:B------:R0:W-:Y:S01]  /*f9a0*/  UTMALDG.3D [UR32], [UR14], desc[UR22] ;  /* 0x000016200e0075b4 */ /* 0x0001e20008011000 */
[----:B------:R-:W-:Y:S01]  /*f9b0*/  UMOV UR25, UR33 ;  /* 0x0000002100197c82 */ /* 0x000fe20008000000 */
[----:B------:R-:W-:Y:S01]  /*f9c0*/  UMOV UR28, UR36 ;  /* 0x00000024001c7c82 */ /* 0x000fe20008000000 */
[----:B------:R-:W-:Y:S01]  /*f9d0*/  UMOV UR27, UR35 ;  /* 0x00000023001b7c82 */ /* 0x000fe20008000000 */
[----:B------:R-:W-:Y:S01]  /*f9e0*/  UMOV UR21, 0x30000 ;  /* 0x0003000000157882 */ /* 0x000fe20000000000 */
[----:B------:R-:W-:Y:S01]  /*f9f0*/  UMOV UR17, UR33 ;  /* 0x0000002100117c82 */ /* 0x000fe20008000000 */
[----:B------:R-:W-:Y:S01]  /*fa00*/  UMOV UR18, UR34 ;  /* 0x0000002200127c82 */ /* 0x000fe20008000000 */
[----:B------:R-:W-:Y:S01]  /*fa10*/  UMOV UR20, UR36 ;  /* 0x0000002400147c82 */ /* 0x000fe20008000000 */
[----:B------:R-:W-:Y:S01]  /*fa20*/  UMOV UR9, UR33 ;  /* 0x0000002100097c82 */ /* 0x000fe20008000000 */
[----:B------:R-:W-:Y:S01]  /*fa30*/  UMOV UR11, UR19 ;  /* 0x00000013000b7c82 */ /* 0x000fe20008000000 */
[----:B------:R-:W-:Y:S01]  /*fa40*/  UMOV UR12, UR36 ;  /* 0x00000024000c7c82 */ /* 0x000fe20008000000 */
[----:B------:R0:W-:Y:S01]  /*fa50*/  UTMALDG.3D [UR24], [UR14], desc[UR22] ;  /* 0x000016180e0075b4 */ /* 0x0001e20008011000 */
[----:B------:R-:W-:Y:S01]  /*fa60*/  UMOV UR10, UR26 ;  /* 0x0000001a000a7c82 */ /* 0x000fe20008000000 */
[----:B------:R-:W-:-:S02]  /*fa70*/  LOP3.LUT R3, R3, R14, RZ, 0x3c, !PT ;  /* 0x0000000e03037212 */ /* 0x000fc400078e3cff */
[----:B------:R-:W-:Y:S01]  /*fa80*/  SEL R4, R4, RZ, P0 ;  /* 0x000000ff04047207 */ /* 0x000fe20000000000 */
[----:B------:R0:W-:Y:S01]  /*fa90*/  UTMALDG.3D.MULTICAST [UR16], [UR42], UR21, desc[UR22] ;  /* 0x000016102a0073b4 */ /* 0x0001e20008011815 */
[----:B------:R0:W-:Y:S02]  /*faa0*/  UTMALDG.3D.MULTICAST [UR8], [UR42], UR21, desc[UR22] ;  /* 0x000016082a0073b4 */ /* 0x0001e40008011815 */
[----:B0-----:R-:W-:Y:S05]  /*fab0*/  @P1 BRA `(.L_x_428) ;  /* 0xfffffffc00081947 */ /* 0x001fea000383ffff */
.L_x_425:
[----:B------:R-:W-:Y:S05]  /*fac0*/  BSYNC B1 ;  /* 0x0000000000017941 */ /* 0x000fea0003800000 */
.L_x_424:
[----:B------:R-:W-:Y:S01]  /*fad0*/  LOP3.LUT P1, RZ, R8, 0xff, RZ, 0xc0, !PT ;  /* 0x000000ff08ff7812 */ /* 0x000fe2000782c0ff */
[----:B------:R-:W-:Y:S01]  /*fae0*/  IMAD.IADD R11, R10, 0x1, R11 ;  /* 0x000000010a0b7824 */ /* 0x000fe200078e020b */
[----:B------:R-:W-:Y:S01]  /*faf0*/  IADD3 R18, P2, R18, UR30, RZ ;  /* 0x0000001e12127c10 */ /* 0x000fe2000ff5e0ff */
[----:B------:R-:W-:Y:S01]  /*fb00*/  ULDC.64 UR8, c[0x0][0x650] ;  /* 0x0001940000087ab9 */ /* 0x000fe20000000a00 */
[----:B------:R-:W-:Y:S01]  /*fb10*/  BSSY B1, `(.L_x_429) ;  /* 0x000006f000017945 */ /* 0x000fe20003800000 */
[----:B------:R-:W-:Y:S01]  /*fb20*/  IMAD.MOV.U32 R16, RZ, RZ, -0x1 ;  /* 0xffffffffff107424 */ /* 0x000fe200078e00ff */
[----:B------:R-:W-:Y:S01]  /*fb30*/  ISETP.GT.U32.AND P0, PT, R11, 0x1, PT ;  /* 0x000000010b00780c */ /* 0x000fe20003f04070 */
[----:B------:R-:W-:Y:S01]  /*fb40*/  IMAD.MOV.U32 R6, RZ, RZ, -0x1 ;  /* 0xffffffffff067424 */ /* 0x000fe200078e00ff */
[----:B------:R-:W-:Y:S02]  /*fb50*/  SHF.R.U32.HI R2, RZ, 0x1, R11 ;  /* 0x00000001ff027819 */ /* 0x000fe4000001160b */
[----:B------:R-:W-:-:S02]  /*fb60*/  ISETP.LT.U32.AND P0, PT, R10, 0x2, P0 ;  /* 0x000000020a00780c */ /* 0x000fc40000701070 */
[----:B------:R-:W-:Y:S01]  /*fb70*/  IADD3.X R17, R17, UR7, RZ, P2, !PT ;  /* 0x0000000711117c10 */ /* 0x000fe200097fe4ff */
[----:B------:R-:W0:Y:S01]  /*fb80*/  @P1 S2R R4, SR_CgaCtaId ;  /* 0x0000000000041919 */ /* 0x000e220000008800 */
[----:B------:R-:W-:Y:S02]  /*fb90*/  @P1 MOV R3, 0x400 ;  /* 0x0000040000031802 */ /* 0x000fe40000000f00 */
[----:B------:R-:W-:Y:S02]  /*fba0*/  ISETP.GE.U32.AND P2, PT, R18, UR8, PT ;  /* 0x0000000812007c0c */ /* 0x000fe4000bf46070 */
[----:B------:R-:W-:Y:S02]  /*fbb0*/  LOP3.LUT R2, R2, 0x1, RZ, 0xc0, !PT ;  /* 0x0000000102027812 */ /* 0x000fe400078ec0ff */
[----:B------:R-:W-:Y:S02]  /*fbc0*/  LOP3.LUT R11, R11, 0x1, RZ, 0xc0, !PT ;  /* 0x000000010b0b7812 */ /* 0x000fe400078ec0ff */
[----:B------:R-:W-:-:S02]  /*fbd0*/  PRMT R8, RZ, 0x7610, R8 ;  /* 0x00007610ff087816 */ /* 0x000fc40000000008 */
[----:B0-----:R-:W-:-:S04]  /*fbe0*/  @P1 LEA R3, R4, R3, 0x18 ;  /* 0x0000000304031211 */ /* 0x001fc800078ec0ff */
[----:B------:R0:W-:Y:S01]  /*fbf0*/  @P1 SYNCS.ARRIVE.TRANS64.A1T0 RZ, [R3+URZ+0x38], RZ ;  /* 0x000038ff03ff19a7 */ /* 0x0001e2000810003f */
[----:B------:R-:W-:-:S04]  /*fc00*/  ISETP.NE.U32.AND P1, PT, R2, 0x1, PT ;  /* 0x000000010200780c */ /* 0x000fc80003f25070 */
[----:B------:R-:W-:Y:S02]  /*fc10*/  ISETP.GT.U32.AND P1, PT, R10, 0x1, !P1 ;  /* 0x000000010a00780c */ /* 0x000fe40004f24070 */
[----:B0-----:R-:W-:Y:S02]  /*fc20*/  SEL R3, RZ, 0x1, !P0 ;  /* 0x00000001ff037807 */ /* 0x001fe40004000000 */
[----:B------:R-:W-:Y:S02]  /*fc30*/  ISETP.GE.U32.AND.EX P0, PT, R17, UR9, PT, P2 ;  /* 0x0000000911007c0c */ /* 0x000fe4000bf06120 */
[----:B------:R-:W-:-:S04]  /*fc40*/  SEL R2, RZ, 0x1, !P1 ;  /* 0x00000001ff027807 */ /* 0x000fc80004800000 */
[----:B------:R-:W-:Y:S01]  /*fc50*/  LOP3.LUT R12, R2, R12, R3, 0x96, !PT ;  /* 0x0000000c020c7212 */ /* 0x000fe200078e9603 */
[----:B------:R-:W-:Y:S01]  /*fc60*/  IMAD.MOV.U32 R3, RZ, RZ, -0x1 ;  /* 0xffffffffff037424 */ /* 0x000fe200078e00ff */
[----:B------:R-:W-:-:S05]  /*fc70*/  PRMT R2, RZ, 0x7610, R2 ;  /* 0x00007610ff027816 */ /* 0x000fca0000000002 */
[----:B------:R-:W-:Y:S05]  /*fc80*/  @P0 BRA `(.L_x_430) ;  /* 0x00000004005c0947 */ /* 0x000fea0003800000 */
[----:B------:R-:W-:Y:S01]  /*fc90*/  ULDC.64 UR8, c[0x0][0x628] ;  /* 0x00018a0000087ab9 */ /* 0x000fe20000000a00 */
[----:B------:R-:W0:Y:S01]  /*fca0*/  S2R R14, SR_CTAID.X ;  /* 0x00000000000e7919 */ /* 0x000e220000002500 */
[----:B------:R-:W-:Y:S01]  /*fcb0*/  ISETP.NE.U32.AND P0, PT, RZ, UR8, PT ;  /* 0x00000008ff007c0c */ /* 0x000fe2000bf05070 */
[----:B------:R-:W-:Y:S01]  /*fcc0*/  ULDC UR11, c[0x0][0x630] ;  /* 0x00018c00000b7ab9 */ /* 0x000fe20000000800 */
[----:B------:R-:W-:Y:S01]  /*fcd0*/  IMAD.MOV.U32 R2, RZ, RZ, R18 ;  /* 0x000000ffff027224 */ /* 0x000fe200078e0012 */
[----:B------:R-:W1:Y:S01]  /*fce0*/  S2R R13, SR_CTAID.Y ;  /* 0x00000000000d7919 */ /* 0x000e620000002600 */
[----:B------:R-:W-:Y:S02]  /*fcf0*/  ISETP.NE.AND.EX P0, PT, RZ, UR9, PT, P0 ;  /* 0x00000009ff007c0c */ /* 0x000fe4000bf05300 */
[----:B------:R-:W-:-:S11]  /*fd00*/  MOV R3, R17 ;  /* 0x0000001100037202 */ /* 0x000fd60000000f00 */
[----:B------:R-:W-:Y:S05]  /*fd10*/  @!P0 BRA `(.L_x_431) ;  /* 0x0000000000288947 */ /* 0x000fea0003800000 */
[----:B------:R-:W-:Y:S02]  /*fd20*/  ULDC UR10, c[0x0][0x634] ;  /* 0x00018d00000a7ab9 */ /* 0x000fe40000000800 */
[----:B------:R-:W-:-:S05]  /*fd30*/  IADD3 R7, P0, R18, UR10, RZ ;  /* 0x0000000a12077c10 */ /* 0x000fca000ff1e0ff */
[----:B------:R-:W-:-:S04]  /*fd40*/  IMAD.X R15, RZ, RZ, R17, P0 ;  /* 0x000000ffff0f7224 */ /* 0x000fc800000e0611 */
[----:B------:R-:W-:-:S04]  /*fd50*/  IMAD.WIDE.U32 R4, R15, UR8, RZ ;  /* 0x000000080f047c25 */ /* 0x000fc8000f8e00ff */
[----:B------:R-:W-:-:S04]  /*fd60*/  IMAD.WIDE.U32 R4, P0, R7, UR9, R4 ;  /* 0x0000000907047c25 */ /* 0x000fc8000f800004 */
[----:B------:R-:W-:-:S04]  /*fd70*/  IMAD.WIDE.U32 R6, R7, UR8, RZ ;  /* 0x0000000807067c25 */ /* 0x000fc8000f8e00ff */
[----:B------:R-:W-:Y:S01]  /*fd80*/  IMAD.X R3, RZ, RZ, RZ, P0 ;  /* 0x000000ffff037224 */ /* 0x000fe200000e06ff */
[----:B------:R-:W-:Y:S01]  /*fd90*/  IADD3 RZ, P0, R7, R4, RZ ;  /* 0x0000000407ff7210 */ /* 0x000fe20007f1e0ff */
[----:B------:R-:W-:-:S04]  /*fda0*/  IMAD.MOV.U32 R2, RZ, RZ, R5 ;  /* 0x000000ffff027224 */ /* 0x000fc800078e0005 */
[----:B------:R-:W-:-:S08]  /*fdb0*/  IMAD.WIDE.U32.X R2, R15, UR9, R2, P0 ;  /* 0x000000090f027c25 */ /* 0x000fd000080e0402 */
.L_x_431:
[--C-:B------:R-:W-:Y:S01]  /*fdc0*/  SHF.R.U64 R6, R2, UR11, R3.reuse ;  /* 0x0000000b02067c19 */ /* 0x100fe20008001203 */
[----:B------:R-:W-:Y:S01]  /*fdd0*/  ULDC.64 UR8, c[0x0][0x620] ;  /* 0x0001880000087ab9 */ /* 0x000fe20000000a00 */
[----:B------:R-:W-:Y:S01]  /*fde0*/  SHF.R.U32.HI R2, RZ, UR11, R3 ;  /* 0x0000000bff027c19 */ /* 0x000fe20008011603 */
[----:B------:R-:W-:Y:S01]  /*fdf0*/  IMAD.MOV.U32 R3, RZ, RZ, R17 ;  /* 0x000000ffff037224 */ /* 0x000fe200078e0011 */
[----:B------:R-:W-:Y:S01]  /*fe00*/  IADD3 R5, P0, RZ, -R6, RZ ;  /* 0x80000006ff057210 */ /* 0x000fe20007f1e0ff */
[----:B------:R-:W2:Y:S01]  /*fe10*/  LDC R23, c[0x0][0x144] ;  /* 0x00005100ff177b82 */ /* 0x000ea20000000800 */
[----:B0-----:R-:W-:Y:S01]  /*fe20*/  I2FP.F32.U32 R7, R14 ;  /* 0x0000000e00077245 */ /* 0x001fe20000201000 */
[----:B------:R-:W-:Y:S01]  /*fe30*/  ULDC.64 UR14, c[0x0][0x640] ;  /* 0x00019000000e7ab9 */ /* 0x000fe20000000a00 */
[----:B------:R-:W-:Y:S01]  /*fe40*/  ULDC UR10, c[0x0][0x608] ;  /* 0x00018200000a7ab9 */ /* 0x000fe20000000800 */
[----:B------:R-:W-:Y:S01]  /*fe50*/  IMAD.X R2, RZ, RZ, ~R2, P0 ;  /* 0x000000ffff027224 */ /* 0x000fe200000e0e02 */
[----:B------:R-:W-:-:S03]  /*fe60*/  ISETP.NE.U32.AND P0, PT, RZ, UR14, PT ;  /* 0x0000000eff007c0c */ /* 0x000fc6000bf05070 */
[----:B------:R-:W-:Y:S01]  /*fe70*/  IMAD R4, R2, UR8, RZ ;  /* 0x0000000802047c24 */ /* 0x000fe2000f8e02ff */
[----:B------:R-:W0:Y:S01]  /*fe80*/  LDC R16, c[0x0][0x148] ;  /* 0x00005200ff107b82 */ /* 0x000e220000000800 */
[----:B------:R-:W-:Y:S01]  /*fe90*/  IMAD.MOV.U32 R2, RZ, RZ, R18 ;  /* 0x000000ffff027224 */ /* 0x000fe200078e0012 */
[----:B------:R-:W-:-:S03]  /*fea0*/  ISETP.NE.AND.EX P0, PT, RZ, UR15, PT, P0 ;  /* 0x0000000fff007c0c */ /* 0x000fc6000bf05300 */
[----:B------:R-:W-:Y:S01]  /*feb0*/  IMAD.WIDE.U32 R2, R5, UR8, R2 ;  /* 0x0000000805027c25 */ /* 0x000fe2000f8e0002 */
[----:B------:R-:W-:-:S03]  /*fec0*/  ULDC UR8, c[0x0][0x150] ;  /* 0x0000540000087ab9 */ /* 0x000fc60000000800 */
[----:B------:R-:W-:Y:S02]  /*fed0*/  IMAD R5, R5, UR9, R4 ;  /* 0x0000000905057c24 */ /* 0x000fe4000f8e0204 */
[----:B------:R-:W-:Y:S01]  /*fee0*/  FMUL R4, R7, UR8 ;  /* 0x0000000807047c20 */ /* 0x000fe20008400000 */
[----:B------:R-:W-:Y:S01]  /*fef0*/  ULDC UR8, c[0x0][0x618] ;  /* 0x0001860000087ab9 */ /* 0x000fe20000000800 */
[----:B------:R-:W-:Y:S01]  /*ff00*/  ULDC UR9, c[0x0][0x154] ;  /* 0x0000550000097ab9 */ /* 0x000fe20000000800 */
[----:B------:R-:W-:-:S03]  /*ff10*/  IMAD.IADD R3, R3, 0x1, R5 ;  /* 0x0000000103037824 */ /* 0x000fc600078e0205 */
[----:B------:R-:W3:Y:S02]  /*ff20*/  F2I.U32.TRUNC.NTZ R4, R4 ;  /* 0x0000000400047305 */ /* 0x000ee4000020f000 */
[----:B------:R-:W-:Y:S02]  /*ff30*/  SHF.R.U64 R7, R2, UR8, R3 ;  /* 0x0000000802077c19 */ /* 0x000fe40008001203 */
[----:B-1----:R-:W-:-:S05]  /*ff40*/  I2FP.F32.U32 R2, R13 ;  /* 0x0000000d00027245 */ /* 0x002fca0000201000 */
[----:B------:R-:W-:Y:S01]  /*ff50*/  FMUL R20, R2, UR9 ;  /* 0x0000000902147c20 */ /* 0x000fe20008400000 */
[----:B------:R-:W-:Y:S01]  /*ff60*/  SHF.R.U32.HI R2, RZ, UR8, R3 ;  /* 0x00000008ff027c19 */ /* 0x000fe20008011603 */
[----:B------:R-:W-:-:S03]  /*ff70*/  ULDC UR8, c[0x0][0x658] ;  /* 0x0001960000087ab9 */ /* 0x000fc60000000800 */
[--C-:B------:R-:W-:Y:S01]  /*ff80*/  SHF.R.U64 R19, R7, UR10, R2.reuse ;  /* 0x0000000a07137c19 */ /* 0x100fe20008001202 */
[----:B------:R-:W1:Y:S01]  /*ff90*/  F2I.U32.TRUNC.NTZ R20, R20 ;  /* 0x0000001400147305 */ /* 0x000e62000020f000 */
[----:B------:R-:W-:Y:S02]  /*ffa0*/  SHF.R.U32.HI R2, RZ, UR10, R2 ;  /* 0x0000000aff027c19 */ /* 0x000fe40008011602 */
[----:B---3--:R-:W-:Y:S02]  /*ffb0*/  IADD3 R4, -R4, RZ, RZ ;  /* 0x000000ff04047210 */ /* 0x008fe40007ffe1ff */
[--C-:B------:R-:W-:Y:S02]  /*ffc0*/  SHF.R.U64 R15, R19, UR8, R2.reuse ;  /* 0x00000008130f7c19 */ /* 0x100fe40008001202 */
[----:B------:R-:W-:Y:S01]  /*ffd0*/  SHF.R.U32.HI R21, RZ, UR8, R2 ;  /* 0x00000008ff157c19 */ /* 0x000fe20008011602 */
[----:B--2---:R-:W-:Y:S02]  /*ffe0*/  IMAD R14, R23, R4, R14 ;  /* 0x00000004170e7224 */ /* 0x004fe400078e020e */
[----:B------:R-:W-:-:S02]  /*fff0*/  IMAD.MOV.U32 R2, RZ, RZ, R15 ;  /* 0x000000ffff027224 */ /* 0x000fc400078e000f */
[----:B------:R-:W-:Y:S01]  /*10000*/  IMAD.MOV.U32 R3, RZ, RZ, R21 ;  /* 0x000000ffff037224 */ /* 0x000fe200078e0015 */
[----:B------:R-:W-:Y:S06]  /*10010*/  @!P0 BRA `(.L_x_432) ;  /* 0x0000000000288947 */ /* 0x000fec0003800000 */
[----:B------:R-:W-:Y:S02]  /*10020*/  ULDC UR8, c[0x0][0x64c] ;  /* 0x0001930000087ab9 */ /* 0x000fe40000000800 */
[----:B------:R-:W-:-:S05]  /*10030*/  IADD3 R3, P0, R15, UR8, RZ ;  /* 0x000000080f037c10 */ /* 0x000fca000ff1e0ff */
[----:B------:R-:W-:-:S04]  /*10040*/  IMAD.X R21, RZ, RZ, R21, P0 ;  /* 0x000000ffff157224 */ /* 0x000fc800000e0615 */
[----:B------:R-:W-:-:S04]  /*10050*/  IMAD.WIDE.U32 R4, R21, UR14, RZ ;  /* 0x0000000e15047c25 */ /* 0x000fc8000f8e00ff */
[----:B------:R-:W-:-:S04]  /*10060*/  IMAD.WIDE.U32 R4, P0, R3, UR15, R4 ;  /* 0x0000000f03047c25 */ /* 0x000fc8000f800004 */
[----:B------:R-:W-:-:S04]  /*10070*/  IMAD.WIDE.U32 R2, R3, UR14, RZ ;  /* 0x0000000e03027c25 */ /* 0x000fc8000f8e00ff */
[----:B------:R-:W-:Y:S01]  /*10080*/  IMAD.MOV.U32 R2, RZ, RZ, R5 ;  /* 0x000000ffff027224 */ /* 0x000fe200078e0005 */
[----:B------:R-:W-:Y:S01]  /*10090*/  IADD3 RZ, P1, R3, R4, RZ ;  /* 0x0000000403ff7210 */ /* 0x000fe20007f3e0ff */
[----:B------:R-:W-:-:S04]  /*100a0*/  IMAD.X R3, RZ, RZ, RZ, P0 ;  /* 0x000000ffff037224 */ /* 0x000fc800000e06ff */
[----:B------:R-:W-:-:S08]  /*100b0*/  IMAD.WIDE.U32.X R2, R21, UR15, R2, P1 ;  /* 0x0000000f15027c25 */ /* 0x000fd000088e0402 */
.L_x_432:
[----:B------:R-:W2:Y:S01]  /*100c0*/  LDC R4, c[0x0][0x65c] ;  /* 0x00019700ff047b82 */ /* 0x000ea20000000800 */
[----:B------:R-:W-:Y:S01]  /*100d0*/  ULDC UR8, c[0x0][0x648] ;  /* 0x0001920000087ab9 */ /* 0x000fe20000000800 */
[----:B------:R-:W-:Y:S01]  /*100e0*/  LOP3.LUT R19, R19, UR6, RZ, 0xc0, !PT ;  /* 0x0000000613137c12 */ /* 0x000fe2000f8ec0ff */
[----:B-1----:R-:W-:Y:S01]  /*100f0*/  IMAD.MOV R20, RZ, RZ, -R20 ;  /* 0x000000ffff147224 */ /* 0x002fe200078e0a14 */
[----:B------:R-:W-:Y:S01]  /*10100*/  SHF.R.U64 R2, R2, UR8, R3 ;  /* 0x0000000802027c19 */ /* 0x000fe20008001203 */
[----:B------:R-:W-:Y:S01]  /*10110*/  ULDC UR8, c[0x0][0x638] ;  /* 0x00018e0000087ab9 */ /* 0x000fe20000000800 */
[----:B------:R-:W-:Y:S01]  /*10120*/  ULDC UR9, c[0x0][0x610] ;  /* 0x0001840000097ab9 */ /* 0x000fe20000000800 */
[----:B------:R-:W-:Y:S02]  /*10130*/  MOV R3, 0x1 ;  /* 0x0000000100037802 */ /* 0x000fe40000000f00 */
[----:B------:R-:W-:Y:S01]  /*10140*/  IMAD R19, R2, UR5, R19 ;  /* 0x0000000502137c24 */ /* 0x000fe2000f8e0213 */
[----:B--2---:R-:W-:Y:S01]  /*10150*/  ISETP.NE.AND P0, PT, R4, 0x1, PT ;  /* 0x000000010400780c */ /* 0x004fe20003f05270 */
[----:B------:R-:W-:Y:S01]  /*10160*/  IMAD.MOV R4, RZ, RZ, -R2 ;  /* 0x000000ffff047224 */ /* 0x000fe200078e0a02 */
[----:B------:R-:W-:-:S03]  /*10170*/  LOP3.LUT R2, R7, UR4, RZ, 0xc0, !PT ;  /* 0x0000000407027c12 */ /* 0x000fc6000f8ec0ff */
[----:B------:R-:W-:Y:S01]  /*10180*/  IMAD R15, R4, UR8, R15 ;  /* 0x00000008040f7c24 */ /* 0x000fe2000f8e020f */
[----:B------:R-:W-:-:S03]  /*10190*/  ULDC UR8, c[0x0][0x600] ;  /* 0x0001800000087ab9 */ /* 0x000fc60000000800 */
[--C-:B------:R-:W-:Y:S01]  /*101a0*/  IMAD R15, R15, UR8, R2.reuse ;  /* 0x000000080f0f7c24 */ /* 0x100fe2000f8e0202 */
[----:B------:R-:W-:-:S03]  /*101b0*/  PRMT R2, R3, 0x7610, R2 ;  /* 0x0000761003027816 */ /* 0x000fc60000000002 */
[----:B0-----:R-:W-:-:S04]  /*101c0*/  @P0 IMAD R14, R16, R20, R13 ;  /* 0x00000014100e0224 */ /* 0x001fc800078e020d */
[----:B------:R-:W-:-:S05]  /*101d0*/  IMAD R14, R19, UR9, R14 ;  /* 0x00000009130e7c24 */ /* 0x000fca000f8e020e */
[----:B------:R-:W-:Y:S02]  /*101e0*/  SEL R16, R15, R14, !P0 ;  /* 0x0000000e0f107207 */ /* 0x000fe40004000000 */
[----:B------:R-:W-:-:S07]  /*101f0*/  SEL R3, R14, R15, !P0 ;  /* 0x0000000f0e037207 */ /* 0x000fce0004000000 */
.L_x_430:
[----:B------:R-:W-:Y:S05]  /*10200*/  BSYNC B1 ;  /* 0x0000000000017941 */ /* 0x000fea0003800000 */
.L_x_429:
[----:B------:R-:W-:-:S13]  /*10210*/  LOP3.LUT P0, RZ, R2, 0xff, RZ, 0xc0, !PT ;  /* 0x000000ff02ff7812 */ /* 0x000fda000780c0ff */
[----:B------:R-:W-:Y:S05]  /*10220*/  @P0 BRA `(.L_x_433) ;  /* 0xfffffff000f40947 */ /* 0x000fea000383ffff */
[----:B------:R-:W-:Y:S05]  /*10230*/  BSYNC B0 ;  /* 0x0000000000007941 */ /* 0x000fea0003800000 */
.L_x_422:
[----:B------:R-:W-:-:S03]  /*10240*/  UMOV UR8, 0xffffffff ;  /* 0xffffffff00087882 */ /* 0x000fc60000000000 */
[----:B------:R-:W-:Y:S05]  /*10250*/  BRA.DIV UR8, `(.L_x_434) ;  /* 0x0000000208d07947 */ /* 0x000fea000b800000 */
[----:B------:R-:W-:-:S13]  /*10260*/  ELECT P6, URZ, PT ;  /* 0x00000000003f782f */ /* 0x000fda00038c0000 */
.L_x_446:
[----:B------:R-:W-:Y:S04]  /*10270*/  BSSY B0, `(.L_x_435) ;  /* 0x000001a000007945 */ /* 0x000fe80003800000 */
[----:B------:R-:W-:Y:S05]  /*10280*/  @!P6 BRA `(.L_x_436) ;  /* 0x000000000060e947 */ /* 0x000fea0003800000 */
[----:B------:R-:W-:-:S04]  /*10290*/  ULOP3.LUT UR8, UR40, 0x2, URZ, 0xfc, !UPT ;  /* 0x0000000228087892 */ /* 0x000fc8000f8efc3f */
[----:B------:R-:W-:-:S06]  /*102a0*/  UISETP.NE.AND UP0, UPT, UR8, 0x3, UPT ;  /* 0x000000030800788c */ /* 0x000fcc000bf05270 */
[----:B------:R-:W-:-:S13]  /*102b0*/  PLOP3.LUT P0, PT, PT, PT, UP0, 0x80, 0x0 ;  /* 0x000000000000781c */ /* 0x000fda0003f0f008 */
[----:B------:R-:W-:Y:S05]  /*102c0*/  @!P0 BRA `(.L_x_437) ;  /* 0x0000000000048947 */ /* 0x000fea0003800000 */
[----:B------:R-:W-:Y:S01]  /*102d0*/  BPT.TRAP 0x1 ;  /* 0x000000040000795c */ /* 0x000fe20000300000 */
.L_x_437:
[----:B------:R-:W0:Y:S01]  /*102e0*/  S2R R3, SR_CgaCtaId ;  /* 0x0000000000037919 */ /* 0x000e220000008800 */
[----:B------:R-:W-:Y:S02]  /*102f0*/  MOV R0, 0x400 ;  /* 0x0000040000007802 */ /* 0x000fe40000000f00 */
[----:B------:R-:W-:Y:S02]  /*10300*/  SHF.L.U32 R2, R12, 0x1f, RZ ;  /* 0x0000001f0c027819 */ /* 0x000fe400000006ff */
[----:B0-----:R-:W-:-:S05]  /*10310*/  LEA R0, R3, R0, 0x18 ;  /* 0x0000000003007211 */ /* 0x001fca00078ec0ff */
[----:B------:R-:W-:-:S04]  /*10320*/  VIADD R0, R0, 0x10 ;  /* 0x0000001000007836 */ /* 0x000fc80000000000 */
[C---:B------:R-:W-:Y:S02]  /*10330*/  IMAD R5, R11.reuse, 0x8, R0 ;  /* 0x000000080b057824 */ /* 0x040fe400078e0200 */
[----:B------:R-:W-:Y:S02]  /*10340*/  VIADD R11, R11, 0x1 ;  /* 0x000000010b0b7836 */ /* 0x000fe40000000000 */
[----:B------:R-:W0:Y:S03]  /*10350*/  SYNCS.PHASECHK.TRANS64.TRYWAIT P0, [R5+URZ], R2 ;  /* 0x00000002050075a7 */ /* 0x000e26000800017f */
[----:B------:R-:W-:-:S04]  /*10360*/  ISETP.NE.AND P1, PT, R11, 0x2, PT ;  /* 0x000000020b00780c */ /* 0x000fc80003f25270 */
[----:B------:R-:W-:Y:S02]  /*10370*/  SEL R3, RZ, 0x1, P1 ;  /* 0x00000001ff037807 */ /* 0x000fe40000800000 */
[----:B------:R-:W-:Y:S02]  /*10380*/  SEL R11, R11, RZ, P1 ;  /* 0x000000ff0b0b7207 */ /* 0x000fe40000800000 */
[----:B------:R-:W-:Y:S01]  /*10390*/  LOP3.LUT R3, R12, R3, RZ, 0x3c, !PT ;  /* 0x000000030c037212 */ /* 0x000fe200078e3cff */
[----:B0-----:R-:W-:Y:S06]  /*103a0*/  @!P0 BRA `(.L_x_438) ;  /* 0x00000000009c8947 */ /* 0x001fec0003800000 */
.L_x_447:
[----:B------:R-:W-:Y:S01]  /*103b0*/  IMAD R11, R11, 0x8, R0 ;  /* 0x000000080b0b7824 */ /* 0x000fe200078e0200 */
[----:B------:R-:W-:-:S07]  /*103c0*/  SHF.L.U32 R0, R3, 0x1f, RZ ;  /* 0x0000001f03007819 */ /* 0x000fce00000006ff */
.L_x_439:
[----:B-1----:R1:W2:Y:S02]  /*103d0*/  SYNCS.PHASECHK.TRANS64.TRYWAIT P0, [R11+URZ], R0 ;  /* 0x000000000b0075a7 */ /* 0x0022a4000800017f */
[----:B--2---:R-:W-:Y:S05]  /*103e0*/  @!P0 NANOSLEEP.SYNCS 0x989680 ;  /* 0x009896800000895d */ /* 0x004fea0003900000 */
[----:B------:R-:W2:Y:S02]  /*103f0*/  @!P0 SYNCS.PHASECHK.TRANS64 P0, [R11+URZ], R0 ;  /* 0x000000000b0085a7 */ /* 0x000ea4000800007f */
[----:B--2---:R-:W-:Y:S05]  /*10400*/  @!P0 BRA `(.L_x_439) ;  /* 0xfffffffc00f08947 */ /* 0x004fea000383ffff */
.L_x_436:
[----:B------:R-:W-:Y:S05]  /*10410*/  BSYNC B0 ;  /* 0x0000000000007941 */ /* 0x000fea0003800000 */
.L_x_435:
[----:B------:R-:W-:Y:S05]  /*10420*/  EXIT ;  /* 0x000000000000794d */ /* 0x000fea0003800000 */
.L_x_21:
[----:B-1----:R1:W2:Y:S02]  /*10430*/  SYNCS.PHASECHK.TRANS64.TRYWAIT P1, [R3+URZ], R0 ;  /* 0x00000000030075a7 */ /* 0x0022a4000802017f */
[----:B--2---:R-:W-:Y:S05]  /*10440*/  @!P1 NANOSLEEP.SYNCS 0x989680 ;  /* 0x009896800000995d */ /* 0x004fea0003900000 */
[----:B------:R-:W2:Y:S02]  /*10450*/  @!P1 SYNCS.PHASECHK.TRANS64 P1, [R3+URZ], R0 ;  /* 0x00000000030095a7 */ /* 0x000ea4000802007f */
[----:B--2---:R-:W-:Y:S05]  /*10460*/  @!P1 BRA `(.L_x_21) ;  /* 0xfffffffc00f09947 */ /* 0x004fea000383ffff */
[----:B------:R-:W-:Y:S05]  /*10470*/  BRA `(.L_x_20) ;  /* 0xffffff1000387947 */ /* 0x000fea000383ffff */
.L_x_26:
[----:B-1----:R1:W2:Y:S02]  /*10480*/  SYNCS.PHASECHK.TRANS64.TRYWAIT P1, [R3+URZ], R0 ;  /* 0x00000000030075a7 */ /* 0x0022a4000802017f */
[----:B--2---:R-:W-:Y:S05]  /*10490*/  @!P1 NANOSLEEP.SYNCS 0x989680 ;  /* 0x009896800000995d */ /* 0x004fea0003900000 */
[----:B------:R-:W2:Y:S02]  /*104a0*/  @!P1 SYNCS.PHASECHK.TRANS64 P1, [R3+URZ], R0 ;  /* 0x00000000030095a7 */ /* 0x000ea4000802007f */
[----:B--2---:R-:W-:Y:S05]  /*104b0*/  @!P1 BRA `(.L_x_26) ;  /* 0xfffffffc00f09947 */ /* 0x004fea000383ffff */
[----:B------:R-:W-:Y:S05]  /*104c0*/  BRA `(.L_x_25) ;  /* 0xffffff18003c7947 */ /* 0x000fea000383ffff */
.L_x_423:
[----:B------:R-:W-:Y:S01]  /*104d0*/  BSSY B1, `(.L_x_440) ;  /* 0x0000006000017945 */ /* 0x000fe20003800000 */
[----:B------:R-:W-:-:S07]  /*104e0*/  IMAD.MOV.U32 R15, RZ, RZ, -0x1 ;  /* 0xffffffffff0f7424 */ /* 0x000fce00078e00ff */
[----:B------:R-:W-:Y:S05]  /*104f0*/  WARPSYNC.COLLECTIVE R15, `(.L_x_441) ;  /* 0x000000000f0c7348 */ /* 0x000fea0003c00000 */
[----:B------:R-:W-:Y:S02]  /*10500*/  ELECT P6, UR62, PT ;  /* 0x00000000003e782f */ /* 0x000fe400038c0000 */
[----:B------:R-:W-:Y:S01]  /*10510*/  MOV R14, UR62 ;  /* 0x0000003e000e7c02 */ /* 0x000fe20008000f00 */
[----:B------:R-:W-:Y:S10]  /*10520*/  ENDCOLLECTIVE ;  /* 0x000000000000791b */ /* 0x000ff40003800000 */
.L_x_441:
[----:B------:R-:W-:Y:S05]  /*10530*/  BSYNC B1 ;  /* 0x0000000000017941 */ /* 0x000fea0003800000 */
.L_x_440:
[----:B------:R-:W-:Y:S05]  /*10540*/  BRA `(.L_x_442) ;  /* 0xfffffff000387947 */ /* 0x000fea000383ffff */
.L_x_426:
[----:B0-----:R0:W2:Y:S02]  /*10550*/  SYNCS.PHASECHK.TRANS64.TRYWAIT P0, [R14+URZ+0x10], R5 ;  /* 0x000010050e0075a7 */ /* 0x0010a4000800017f */
[----:B--2---:R-:W-:Y:S05]  /*10560*/  @!P0 NANOSLEEP.SYNCS 0x989680 ;  /* 0x009896800000895d */ /* 0x004fea0003900000 */
[----:B------:R-:W2:Y:S02]  /*10570*/  @!P0 SYNCS.PHASECHK.TRANS64 P0, [R14+URZ+0x10], R5 ;  /* 0x000010050e0085a7 */ /* 0x000ea4000800007f */
[----:B--2---:R-:W-:Y:S05]  /*10580*/  @!P0 BRA `(.L_x_426) ;  /* 0xfffffffc00f08947 */ /* 0x004fea000383ffff */
[----:B------:R-:W-:Y:S05]  /*10590*/  BRA `(.L_x_443) ;  /* 0xfffffff000787947 */ /* 0x000fea000383ffff */
.L_x_434:
[----:B------:R-:W-:Y:S01]  /*105a0*/  BSSY B0, `(.L_x_444) ;  /* 0x0000006000007945 */ /* 0x000fe20003800000 */
[----:B------:R-:W-:-:S07]  /*105b0*/  IMAD.MOV.U32 R15, RZ, RZ, -0x1 ;  /* 0xffffffffff0f7424 */ /* 0x000fce00078e00ff */
[----:B------:R-:W-:Y:S05]  /*105c0*/  WARPSYNC.COLLECTIVE R15, `(.L_x_445) ;  /* 0x000000000f0c7348 */ /* 0x000fea0003c00000 */
[----:B------:R-:W-:Y:S02]  /*105d0*/  ELECT P6, UR62, PT ;  /* 0x00000000003e782f */ /* 0x000fe400038c0000 */
[----:B------:R-:W-:Y:S01]  /*105e0*/  MOV R14, UR62 ;  /* 0x0000003e000e7c02 */ /* 0x000fe20008000f00 */
[----:B------:R-:W-:Y:S10]  /*105f0*/  ENDCOLLECTIVE ;  /* 0x000000000000791b */ /* 0x000ff40003800000 */
.L_x_445:
[----:B------:R-:W-:Y:S05]  /*10600*/  BSYNC B0 ;  /* 0x0000000000007941 */ /* 0x000fea0003800000 */
.L_x_444:
[----:B------:R-:W-:Y:S05]  /*10610*/  BRA `(.L_x_446) ;  /* 0xfffffffc00147947 */ /* 0x000fea000383ffff */
.L_x_438:
[----:B0-----:R0:W1:Y:S02]  /*10620*/  SYNCS.PHASECHK.TRANS64.TRYWAIT P0, [R5+URZ], R2 ;  /* 0x00000002050075a7 */ /* 0x001064000800017f */
[----:B-1----:R-:W-:Y:S05]  /*10630*/  @!P0 NANOSLEEP.SYNCS 0x989680 ;  /* 0x009896800000895d */ /* 0x002fea0003900000 */
[----:B------:R-:W1:Y:S02]  /*10640*/  @!P0 SYNCS.PHASECHK.TRANS64 P0, [R5+URZ], R2 ;  /* 0x00000002050085a7 */ /* 0x000e64000800007f */
[----:B-1----:R-:W-:Y:S05]  /*10650*/  @!P0 BRA `(.L_x_438) ;  /* 0xfffffffc00f08947 */ /* 0x002fea000383ffff */
[----:B------:R-:W-:Y:S05]  /*10660*/  BRA `(.L_x_447) ;  /* 0xfffffffc00507947 */ /* 0x000fea000383ffff */
.L_x_448:
[----:B------:R-:W-:-:S00]  /*10670*/  BRA `(.L_x_448) ;  /* 0xfffffffc00fc7947 */ /* 0x000fc0000383ffff */
[----:B------:R-:W-:-:S00]  /*10680*/  NOP ;  /* 0x0000000000007918 */ /* 0x000fc00000000000 */
[----:B------:R-:W-:-:S00]  /*10690*/  NOP ;  /* 0x0000000000007918 */ /* 0x000fc00000000000 */
[----:B------:R-:W-:-:S00]  /*106a0*/  NOP ;  /* 0x0000000000007918 */ /* 0x000fc00000000000 */
[----:B------:R-:W-:-:S00]  /*106b0*/  NOP ;  /* 0x0000000000007918 */ /* 0x000fc00000000000 */
[----:B------:R-:W-:-:S00]  /*106c0*/  NOP ;  /* 0x0000000000007918 */ /* 0x000fc00000000000 */
[----:B------:R-:W-:-:S00]  /*106d0*/  NOP ;  /* 0x0000000000007918 */ /* 0x000fc00000000000 */
[----:B------:R-:W-:-:S00]  /*106e0*/  NOP ;  /* 0x0000000000007918 */ /* 0x000fc00000000000 */
[----:B------:R-:W-:-:S00]  /*106f0*/  NOP ;  /* 0x0000000000007918 */ /* 0x000fc00000000000 */
.L_x_449:


//--------------------- .nv.global.init           --------------------------
	.section	.nv.global.init,"aw",@progbits
.nv.global.init:
	.type		$str$22,@object
	.size		$str$22,($str$23 - $str$22)
$str$22:
        /*0000*/ 	.byte	0x6b, 0x5f, 0x74, 0x69, 0x6c, 0x65, 0x5f, 0x63, 0x6f, 0x75, 0x6e, 0x74, 0x20, 0x3e, 0x3d, 0x20
        /*0010*/ 	.byte	0x31, 0x00
	.type		$str$23,@object
	.size		$str$23,(__unnamed_1 - $str$23)
$str$23:
        /*0012*/ 	.byte	0x2f, 0x74, 0x6d, 0x70, 0x2f, 0x63, 0x75, 0x74, 0x6c, 0x61, 0x73, 0x73, 0x5f, 0x73, 0x77, 0x65
        /*0022*/ 	.byte	0x65, 0x70, 0x5f, 0x73, 0x72, 0x63, 0x2f, 0x69, 0x6e, 0x63, 0x6c, 0x75, 0x64, 0x65, 0x2f, 0x63
        /*0032*/ 	.byte	0x75, 0x74, 0x6c, 0x61, 0x73, 0x73, 0x2f, 0x67, 0x65, 0x6d, 0x6d, 0x2f, 0x63, 0x6f, 0x6c, 0x6c
        /*0042*/ 	.byte	0x65, 0x63, 0x74, 0x69, 0x76, 0x65, 0x2f, 0x73, 0x6d, 0x39, 0x30, 0x5f, 0x6d, 0x6d, 0x61, 0x5f
        /*0052*/ 	.byte	0x74, 0x6d, 0x61, 0x5f, 0x67, 0x6d, 0x6d, 0x61, 0x5f, 0x73, 0x73, 0x5f, 0x77, 0x61, 0x72, 0x70
        /*0062*/ 	.byte	0x73, 0x70, 0x65, 0x63, 0x69, 0x61, 0x6c, 0x69, 0x7a, 0x65, 0x64, 0x2e, 0x68, 0x70, 0x70, 0x00
	.type		__unnamed_1,@object
	.size		__unnamed_1,(.L_0 - __unnamed_1)
__unnamed_1:
        /*0072*/ 	.byte	0x76, 0x6f, 0x69, 0x64, 0x20, 0x63, 0x75, 0x74, 0x6c, 0x61, 0x73, 0x73, 0x3a, 0x3a, 0x67, 0x65
        /* <DEDUP_REMOVED lines=181> */
        /*0bd2*/ 	.byte	0x5d, 0x00
.L_0:


//--------------------- .nv.shared._ZN7cutlass13device_kernelINS_4gemm6kernel13GemmUniversalIN4cute5tupleIJiiiiEEENS1_10collective13CollectiveMmaINS1_34MainloopSm90TmaGmmaWarpSpecializedILi2ENS5_IJNS4_1CILi2EEENSA_ILi1EEESC_EEENS1_35KernelTmaWarpSpecializedCooperativeEEENS5_IJNSA_ILi192EEESG_NSA_ILi128EEEEEENS_10bfloat16_tENS5_IJlSC_lEEESJ_SK_NS4_8TiledMMAINS4_8MMA_AtomIJNS4_4SM904GMMA28MMA_64x192x16_F32BF16BF16_SSILNSO_5MajorE0ELSQ_0ELNSO_7ScaleInE1ELSR_1EEEEEENS4_6LayoutISD_NS5_IJSC_NSA_ILi0EEESV_EEEEENS5_IJNS4_10UnderscoreESY_SY_EEEEENS4_13SM90_TMA_LOADENS4_14ComposedLayoutINS4_7SwizzleILi3ELi4ELi3EEENS4_18smem_ptr_flag_bitsILi16EEENSU_INS5_IJNSA_ILi8EEENSA_ILi64EEEEEENS5_IJS18_SC_EEEEEEEvNS4_8identityENS4_23SM90_TMA_LOAD_MULTICASTES1C_vS1D_EENS_8epilogue10collective6detail29Sm90TmaWarpSpecializedAdapterINS1H_15DefaultEpilogueISJ_SK_SK_NS1G_6thread17LinearCombinationISJ_Li1EffLNS1L_9ScaleType4KindE0ELNS_15FloatRoundStyleE2ESJ_EENS1_15EpilogueDefaultEEEEEvvEEEEvNT_6ParamsE --------------------------
	.section	.nv.shared._ZN7cutlass13device_kernelINS_4gemm6kernel13GemmUniversalIN4cute5tupleIJiiiiEEENS1_10collective13CollectiveMmaINS1_34MainloopSm90TmaGmmaWarpSpecializedILi2ENS5_IJNS4_1CILi2EEENSA_ILi1EEESC_EEENS1_35KernelTmaWarpSpecializedCooperativeEEENS5_IJNSA_ILi192EEESG_NSA_ILi128EEEEEENS_10bfloat16_tENS5_IJlSC_lEEESJ_SK_NS4_8TiledMMAINS4_8MMA_AtomIJNS4_4SM904GMMA28MMA_64x192x16_F32BF16BF16_SSILNSO_5MajorE0ELSQ_0ELNSO_7ScaleInE1ELSR_1EEEEEENS4_6LayoutISD_NS5_IJSC_NSA_ILi0EEESV_EEEEENS5_IJNS4_10UnderscoreESY_SY_EEEEENS4_13SM90_TMA_LOADENS4_14ComposedLayoutINS4_7SwizzleILi3ELi4ELi3EEENS4_18smem_ptr_flag_bitsILi16EEENSU_INS5_IJNSA_ILi8EEENSA_ILi64EEEEEENS5_IJS18_SC_EEEEEEEvNS4_8identityENS4_23SM90_TMA_LOAD_MULTICASTES1C_vS1D_EENS_8epilogue10collective6detail29Sm90TmaWarpSpecializedAdapterINS1H_15DefaultEpilogueISJ_SK_SK_NS1G_6thread17LinearCombinationISJ_Li1EffLNS1L_9ScaleType4KindE0ELNS_15FloatRoundStyleE2ESJ_EENS1_15EpilogueDefaultEEEEEvvEEEEvNT_6ParamsE,"aw",@nobits
	.sectionflags	@""
	.align	16
	.zero		1024


//--------------------- .nv.shared.reserved.0     --------------------------
	.section	.nv.shared.reserved.0,"aw",@nobits
	.weak		__nv_reservedSMEM_offset_0_alias
	.size		__nv_reservedSMEM_offset_0_alias, 0, 0
	.other		__nv_reservedSMEM_offset_0_alias,@"STO_CUDA_RESERVED_SHARED STV_DEFAULT"
__nv_reservedSMEM_offset_0_alias:
	.zero		0


//--------------------- .nv.global                --------------------------
	.section	.nv.global,"aw",@nobits
.nv.global:
	.type		_ZN40_INTERNAL_75748593_4_k_cu_58a29b96_151724cute1_E,@object
	.size		_ZN40_INTERNAL_75748593_4_k_cu_58a29b96_151724cute1_E,(_ZN40_INTERNAL_75748593_4_k_cu_58a29b96_151724cuda3std3__45__cpo6cbeginE - _ZN40_INTERNAL_75748593_4_k_cu_58a29b96_151724cute1_E)
_ZN40_INTERNAL_75748593_4_k_cu_58a29b96_151724cute1_E:
	.zero		1
	.type		_ZN40_INTERNAL_75748593_4_k_cu_58a29b96_151724cuda3std3__45__cpo6cbeginE,@object
	.size		_ZN40_INTERNAL_75748593_4_k_cu_58a29b96_151724cuda3std3__45__cpo6cbeginE,(_ZN40_INTERNAL_75748593_4_k_cu_58a29b96_151724cuda3std3__48in_placeE - _ZN40_INTERNAL_75748593_4_k_cu_58a29b96_151724cuda3std3__45__cpo6cbeginE)
_ZN40_INTERNAL_75748593_4_k_cu_58a29b96_151724cuda3std3__45__cpo6cbeginE:
	.zero		1
	.type		_ZN40_INTERNAL_75748593_4_k_cu_58a29b96_151724cuda3std3__48in_placeE,@object
	.size		_ZN40_INTERNAL_75748593_4_k_cu_58a29b96_151724cuda3std3__48in_placeE,(_ZN40_INTERNAL_75748593_4_k_cu_58a29b96_151724cuda3std6ranges3__45__cpo9iter_moveE - _ZN40_INTERNAL_75748593_4_k_cu_58a29b96_151724cuda3std3__48in_placeE)
_ZN40_INTERNAL_75748593_4_k_cu_58a29b96_151724cuda3std3__48in_placeE:
	.zero		1
	.type		_ZN40_INTERNAL_75748593_4_k_cu_58a29b96_151724cuda3std6ranges3__45__cpo9iter_moveE,@object
	.size		_ZN40_INTERNAL_75748593_4_k_cu_58a29b96_151724cuda3std6ranges3__45__cpo9iter_moveE,(_ZN40_INTERNAL_75748593_4_k_cu_58a29b96_151724cuda3std3__45__cpo5beginE - _ZN40_INTERNAL_75748593_4_k_cu_58a29b96_151724cuda3std6ranges3__45__cpo9iter_moveE)
_ZN40_INTERNAL_75748593_4_k_cu_58a29b96_151724cuda3std6ranges3__45__cpo9iter_moveE:
	.zero		1
	.type		_ZN40_INTERNAL_75748593_4_k_cu_58a29b96_151724cuda3std3__45__cpo5beginE,@object
	.size		_ZN40_INTERNAL_75748593_4_k_cu_58a29b96_151724cuda3std3__45__cpo5beginE,(_ZN40_INTERNAL_75748593_4_k_cu_58a29b96_151724cuda3std3__442_GLOBAL__N__75748593_4_k_cu_58a29b96_151726ignoreE - _ZN40_INTERNAL_75748593_4_k_cu_58a29b96_151724cuda3std3__45__cpo5beginE)
_ZN40_INTERNAL_75748593_4_k_cu_58a29b96_151724cuda3std3__45__cpo5beginE:
	.zero		1
	.type		_ZN40_INTERNAL_75748593_4_k_cu_58a29b96_151724cuda3std3__442_GLOBAL__N__75748593_4_k_cu_58a29b96_151726ignoreE,@object
	.size		_ZN40_INTERNAL_75748593_4_k_cu_58a29b96_151724cuda3std3__442_GLOBAL__N__75748593_4_k_cu_58a29b96_151726ignoreE,(_ZN40_INTERNAL_75748593_4_k_cu_58a29b96_151724cute7productE - _ZN40_INTERNAL_75748593_4_k_cu_58a29b96_151724cuda3std3__442_GLOBAL__N__75748593_4_k_cu_58a29b96_151726ignoreE)
_ZN40_INTERNAL_75748593_4_k_cu_58a29b96_151724cuda3std3__442_GLOBAL__N__75748593_4_k_cu_58a29b96_151726ignoreE:
	.zero		1
	.type		_ZN40_INTERNAL_75748593_4_k_cu_58a29b96_151724cute7productE,@object
	.size		_ZN40_INTERNAL_75748593_4_k_cu_58a29b96_151724cute7productE,(_ZN40_INTERNAL_75748593_4_k_cu_58a29b96_151724cuda3std3__45__cpo3endE - _ZN40_INTERNAL_75748593_4_k_cu_58a29b96_151724cute7productE)
_ZN40_INTERNAL_75748593_4_k_cu_58a29b96_151724cute7productE:
	.zero		1
	.type		_ZN40_INTERNAL_75748593_4_k_cu_58a29b96_151724cuda3std3__45__cpo3endE,@object
	.size		_ZN40_INTERNAL_75748593_4_k_cu_58a29b96_151724cuda3std3__45__cpo3endE,(_ZN40_INTERNAL_75748593_4_k_cu_58a29b96_151724cuda3std3__419piecewise_constructE - _ZN40_INTERNAL_75748593_4_k_cu_58a29b96_151724cuda3std3__45__cpo3endE)
_ZN40_INTERNAL_75748593_4_k_cu_58a29b96_151724cuda3std3__45__cpo3endE:
	.zero		1
	.type		_ZN40_INTERNAL_75748593_4_k_cu_58a29b96_151724cuda3std3__419piecewise_constructE,@object
	.size		_ZN40_INTERNAL_75748593_4_k_cu_58a29b96_151724cuda3std3__419piecewise_constructE,(_ZN40_INTERNAL_75748593_4_k_cu_58a29b96_151724cuda3std3__45__cpo4cendE - _ZN40_INTERNAL_75748593_4_k_cu_58a29b96_151724cuda3std3__419piecewise_constructE)
_ZN40_INTERNAL_75748593_4_k_cu_58a29b96_151724cuda3std3__419piecewise_constructE:
	.zero		1
	.type		_ZN40_INTERNAL_75748593_4_k_cu_58a29b96_151724cuda3std3__45__cpo4cendE,@object
	.size		_ZN40_INTERNAL_75748593_4_k_cu_58a29b96_151724cuda3std3__45__cpo4cendE,(_ZN40_INTERNAL_75748593_4_k_cu_58a29b96_151724cuda3std6ranges3__45__cpo4swapE - _ZN40_INTERNAL_75748593_4_k_cu_58a29b96_151724cuda3std3__45__cpo4cendE)
_ZN40_INTERNAL_75748593_4_k_cu_58a29b96_151724cuda3std3__45__cpo4cendE:
	.zero		1
	.type		_ZN40_INTERNAL_75748593_4_k_cu_58a29b96_151724cuda3std6ranges3__45__cpo4swapE,@object
	.size		_ZN40_INTERNAL_75748593_4_k_cu_58a29b96_151724cuda3std6ranges3__45__cpo4swapE,(.L_8 - _ZN40_INTERNAL_75748593_4_k_cu_58a29b96_151724cuda3std6ranges3__45__cpo4swapE)
_ZN40_INTERNAL_75748593_4_k_cu_58a29b96_151724cuda3std6ranges3__45__cpo4swapE:
	.zero		1
.L_8:


//--------------------- .nv.constant0._ZN7cutlass13device_kernelINS_4gemm6kernel13GemmUniversalIN4cute5tupleIJiiiiEEENS1_10collective13CollectiveMmaINS1_34MainloopSm90TmaGmmaWarpSpecializedILi2ENS5_IJNS4_1CILi2EEENSA_ILi1EEESC_EEENS1_35KernelTmaWarpSpecializedCooperativeEEENS5_IJNSA_ILi192EEESG_NSA_ILi128EEEEEENS_10bfloat16_tENS5_IJlSC_lEEESJ_SK_NS4_8TiledMMAINS4_8MMA_AtomIJNS4_4SM904GMMA28MMA_64x192x16_F32BF16BF16_SSILNSO_5MajorE0ELSQ_0ELNSO_7ScaleInE1ELSR_1EEEEEENS4_6LayoutISD_NS5_IJSC_NSA_ILi0EEESV_EEEEENS5_IJNS4_10UnderscoreESY_SY_EEEEENS4_13SM90_TMA_LOADENS4_14ComposedLayoutINS4_7SwizzleILi3ELi4ELi3EEENS4_18smem_ptr_flag_bitsILi16EEENSU_INS5_IJNSA_ILi8EEENSA_ILi64EEEEEENS5_IJS18_SC_EEEEEEEvNS4_8identityENS4_23SM90_TMA_LOAD_MULTICASTES1C_vS1D_EENS_8epilogue10collective6detail29Sm90TmaWarpSpecializedAdapterINS1H_15DefaultEpilogueISJ_SK_SK_NS1G_6thread17LinearCombinationISJ_Li1EffLNS1L_9ScaleType4KindE0ELNS_15FloatRoundStyleE2ESJ_EENS1_15EpilogueDefaultEEEEEvvEEEEvNT_6ParamsE --------------------------
	.section	.nv.constant0._ZN7cutlass13device_kernelINS_4gemm6kernel13GemmUniversalIN4cute5tupleIJiiiiEEENS1_10collective13CollectiveMmaINS1_34MainloopSm90TmaGmmaWarpSpecializedILi2ENS5_IJNS4_1CILi2EEENSA_ILi1EEESC_EEENS1_35KernelTmaWarpSpecializedCooperativeEEENS5_IJNSA_ILi192EEESG_NSA_ILi128EEEEEENS_10bfloat16_tENS5_IJlSC_lEEESJ_SK_NS4_8TiledMMAINS4_8MMA_AtomIJNS4_4SM904GMMA28MMA_64x192x16_F32BF16BF16_SSILNSO_5MajorE0ELSQ_0ELNSO_7ScaleInE1ELSR_1EEEEEENS4_6LayoutISD_NS5_IJSC_NSA_ILi0EEESV_EEEEENS5_IJNS4_10UnderscoreESY_SY_EEEEENS4_13SM90_TMA_LOADENS4_14ComposedLayoutINS4_7SwizzleILi3ELi4ELi3EEENS4_18smem_ptr_flag_bitsILi16EEENSU_INS5_IJNSA_ILi8EEENSA_ILi64EEEEEENS5_IJS18_SC_EEEEEEEvNS4_8identityENS4_23SM90_TMA_LOAD_MULTICASTES1C_vS1D_EENS_8epilogue10collective6detail29Sm90TmaWarpSpecializedAdapterINS1H_15DefaultEpilogueISJ_SK_SK_NS1G_6thread17LinearCombinationISJ_Li1EffLNS1L_9ScaleType4KindE0ELNS_15FloatRoundStyleE2ESJ_EENS1_15EpilogueDefaultEEEEEvvEEEEvNT_6ParamsE,"a",@progbits
	.sectionflags	@""
	.align	4
.nv.constant0._ZN7cutlass13device_kernelINS_4gemm6kernel13GemmUniversalIN4cute5tupleIJiiiiEEENS1_10collective13CollectiveMmaINS1_34MainloopSm90TmaGmmaWarpSpecializedILi2ENS5_IJNS4_1CILi2EEENSA_ILi1EEESC_EEENS1_35KernelTmaWarpSpecializedCooperativeEEENS5_IJNSA_ILi192EEESG_NSA_ILi128EEEEEENS_10bfloat16_tENS5_IJlSC_lEEESJ_SK_NS4_8TiledMMAINS4_8MMA_AtomIJNS4_4SM904GMMA28MMA_64x192x16_F32BF16BF16_SSILNSO_5MajorE0ELSQ_0ELNSO_7ScaleInE1ELSR_1EEEEEENS4_6LayoutISD_NS5_IJSC_NSA_ILi0EEESV_EEEEENS5_IJNS4_10UnderscoreESY_SY_EEEEENS4_13SM90_TMA_LOADENS4_14ComposedLayoutINS4_7SwizzleILi3ELi4ELi3EEENS4_18smem_ptr_flag_bitsILi16EEENSU_INS5_IJNSA_ILi8EEENSA_ILi64EEEEEENS5_IJS18_SC_EEEEEEEvNS4_8identityENS4_23SM90_TMA_LOAD_MULTICASTES1C_vS1D_EENS_8epilogue10collective6detail29Sm90TmaWarpSpecializedAdapterINS1H_15DefaultEpilogueISJ_SK_SK_NS1G_6thread17LinearCombinationISJ_Li1EffLNS1L_9ScaleType4KindE0ELNS_15FloatRoundStyleE2ESJ_EENS1_15EpilogueDefaultEEEEEvvEEEEvNT_6ParamsE:
	.zero		1664


//--------------------- SYMBOLS --------------------------

	.type		.nv.reservedSmem.offset0,@object
	.size		.nv.reservedSmem.offset0,0x4
	.type		__assertfail,@function
